	.target	sm_90a

	.elftype	@"ET_EXEC"


//--------------------- .note.nv.tkinfo           --------------------------
	.section	.note.nv.tkinfo,"",@"SHT_NOTE"
	.sectionflags	@"SHF_NOTE_NV_TKINFO"
	.tkinfo
        /*0018*/ 	.word	0x00000002
        /*0030*/ 	.string	""
        /*0030*/ 	.string	"ptxas"
        /*0030*/ 	.string	"Cuda compilation tools, release 13.0, V13.0.88"
        /*0030*/ 	.string	"Build cuda_13.0.r13.0/compiler.36424714_0"
        /*0030*/ 	.string	"-arch sm_90a -m 64 "



//--------------------- .note.nv.cuinfo           --------------------------
	.section	.note.nv.cuinfo,"",@"SHT_NOTE"
	.sectionflags	@"SHF_NOTE_NV_CUINFO"
        /*0018*/ 	.short	0x0002
        /*001a*/ 	.short	0x005a
        /*001c*/ 	.short	0x0082
	.zero		2


//--------------------- .nv.info                  --------------------------
	.section	.nv.info,"",@"SHT_CUDA_INFO"
	.align	4


	//----- nvinfo : EIATTR_REGCOUNT
	.align		4
        /*0000*/ 	.byte	0x04, 0x2f
        /*0002*/ 	.short	(.L_15 - .L_14)
	.align		4
.L_14:
        /*0004*/ 	.word	index@(_ZN7cutlass13device_kernelINS_4gemm6kernel13GemmUniversalIN4cute5tupleIJiiiiEEENS1_10collective13CollectiveMmaINS1_34MainloopSm90TmaGmmaWarpSpecializedILi3ENS5_IJNS4_1CILi2EEENSA_ILi1EEESC_EEENS1_35KernelTmaWarpSpecializedCooperativeEEENS5_IJNSA_ILi192EEENSA_ILi96EEENSA_ILi256EEEEEEaNS5_IJlSC_lEEEaSK_NS4_8TiledMMAINS4_8MMA_AtomIJNS4_4SM904GMMA26MMA_64x96x32_S32S8S8_SS_TNEEEENS4_6LayoutISD_NS5_IJSC_NSA_ILi0EEESS_EEEEENS5_IJNS4_10UnderscoreESV_SV_EEEEENS4_13SM90_TMA_LOADENS4_14ComposedLayoutINS4_7SwizzleILi3ELi4ELi3EEENS4_18smem_ptr_flag_bitsILi8EEENSR_INS5_IJNSA_ILi8EEENSA_ILi128EEEEEENS5_IJS15_SC_EEEEEEEvNS4_8identityENS4_23SM90_TMA_LOAD_MULTICASTES19_vS1A_EENS_8epilogue10collective6detail29Sm90TmaWarpSpecializedAdapterINS1E_15DefaultEpilogueIaSK_SK_NS1D_6thread17LinearCombinationIaLi1EiiLNS1I_9ScaleType4KindE0ELNS_15FloatRoundStyleE2EaEENS1_15EpilogueDefaultEEEEEvvEEEEvNT_6ParamsE)
        /*0008*/ 	.word	0x000000a8


	//----- nvinfo : EIATTR_FRAME_SIZE
	.align		4
.L_15:
        /*000c*/ 	.byte	0x04, 0x11
        /*000e*/ 	.short	(.L_17 - .L_16)
	.align		4
.L_16:
        /*0010*/ 	.word	index@(_ZN7cutlass13device_kernelINS_4gemm6kernel13GemmUniversalIN4cute5tupleIJiiiiEEENS1_10collective13CollectiveMmaINS1_34MainloopSm90TmaGmmaWarpSpecializedILi3ENS5_IJNS4_1CILi2EEENSA_ILi1EEESC_EEENS1_35KernelTmaWarpSpecializedCooperativeEEENS5_IJNSA_ILi192EEENSA_ILi96EEENSA_ILi256EEEEEEaNS5_IJlSC_lEEEaSK_NS4_8TiledMMAINS4_8MMA_AtomIJNS4_4SM904GMMA26MMA_64x96x32_S32S8S8_SS_TNEEEENS4_6LayoutISD_NS5_IJSC_NSA_ILi0EEESS_EEEEENS5_IJNS4_10UnderscoreESV_SV_EEEEENS4_13SM90_TMA_LOADENS4_14ComposedLayoutINS4_7SwizzleILi3ELi4ELi3EEENS4_18smem_ptr_flag_bitsILi8EEENSR_INS5_IJNSA_ILi8EEENSA_ILi128EEEEEENS5_IJS15_SC_EEEEEEEvNS4_8identityENS4_23SM90_TMA_LOAD_MULTICASTES19_vS1A_EENS_8epilogue10collective6detail29Sm90TmaWarpSpecializedAdapterINS1E_15DefaultEpilogueIaSK_SK_NS1D_6thread17LinearCombinationIaLi1EiiLNS1I_9ScaleType4KindE0ELNS_15FloatRoundStyleE2EaEENS1_15EpilogueDefaultEEEEEvvEEEEvNT_6ParamsE)
        /*0014*/ 	.word	0x00000000


	//----- nvinfo : EIATTR_MIN_STACK_SIZE
	.align		4
.L_17:
        /*0018*/ 	.byte	0x04, 0x12
        /*001a*/ 	.short	(.L_19 - .L_18)
	.align		4
.L_18:
        /*001c*/ 	.word	index@(_ZN7cutlass13device_kernelINS_4gemm6kernel13GemmUniversalIN4cute5tupleIJiiiiEEENS1_10collective13CollectiveMmaINS1_34MainloopSm90TmaGmmaWarpSpecializedILi3ENS5_IJNS4_1CILi2EEENSA_ILi1EEESC_EEENS1_35KernelTmaWarpSpecializedCooperativeEEENS5_IJNSA_ILi192EEENSA_ILi96EEENSA_ILi256EEEEEEaNS5_IJlSC_lEEEaSK_NS4_8TiledMMAINS4_8MMA_AtomIJNS4_4SM904GMMA26MMA_64x96x32_S32S8S8_SS_TNEEEENS4_6LayoutISD_NS5_IJSC_NSA_ILi0EEESS_EEEEENS5_IJNS4_10UnderscoreESV_SV_EEEEENS4_13SM90_TMA_LOADENS4_14ComposedLayoutINS4_7SwizzleILi3ELi4ELi3EEENS4_18smem_ptr_flag_bitsILi8EEENSR_INS5_IJNSA_ILi8EEENSA_ILi128EEEEEENS5_IJS15_SC_EEEEEEEvNS4_8identityENS4_23SM90_TMA_LOAD_MULTICASTES19_vS1A_EENS_8epilogue10collective6detail29Sm90TmaWarpSpecializedAdapterINS1E_15DefaultEpilogueIaSK_SK_NS1D_6thread17LinearCombinationIaLi1EiiLNS1I_9ScaleType4KindE0ELNS_15FloatRoundStyleE2EaEENS1_15EpilogueDefaultEEEEEvvEEEEvNT_6ParamsE)
        /*0020*/ 	.word	0x00000000
.L_19:


//--------------------- .nv.compat                --------------------------
	.section	.nv.compat,"",@"SHT_CUDA_COMPAT_INFO"
	.align	4
        /*0000*/ 	.byte	0x02, 0x09, 0x01, 0x00, 0x02, 0x02, 0x04, 0x00, 0x02, 0x05, 0x05, 0x00, 0x03, 0x07, 0x01, 0x01
        /*0010*/ 	.byte	0x02, 0x03, 0x01, 0x00, 0x02, 0x06, 0x01, 0x00, 0x04, 0x0b, 0x08, 0x00, 0x00, 0x00, 0x00, 0x00
        /*0020*/ 	.byte	0x00, 0x00, 0x00, 0x00


//--------------------- .nv.info._ZN7cutlass13device_kernelINS_4gemm6kernel13GemmUniversalIN4cute5tupleIJiiiiEEENS1_10collective13CollectiveMmaINS1_34MainloopSm90TmaGmmaWarpSpecializedILi3ENS5_IJNS4_1CILi2EEENSA_ILi1EEESC_EEENS1_35KernelTmaWarpSpecializedCooperativeEEENS5_IJNSA_ILi192EEENSA_ILi96EEENSA_ILi256EEEEEEaNS5_IJlSC_lEEEaSK_NS4_8TiledMMAINS4_8MMA_AtomIJNS4_4SM904GMMA26MMA_64x96x32_S32S8S8_SS_TNEEEENS4_6LayoutISD_NS5_IJSC_NSA_ILi0EEESS_EEEEENS5_IJNS4_10UnderscoreESV_SV_EEEEENS4_13SM90_TMA_LOADENS4_14ComposedLayoutINS4_7SwizzleILi3ELi4ELi3EEENS4_18smem_ptr_flag_bitsILi8EEENSR_INS5_IJNSA_ILi8EEENSA_ILi128EEEEEENS5_IJS15_SC_EEEEEEEvNS4_8identityENS4_23SM90_TMA_LOAD_MULTICASTES19_vS1A_EENS_8epilogue10collective6detail29Sm90TmaWarpSpecializedAdapterINS1E_15DefaultEpilogueIaSK_SK_NS1D_6thread17LinearCombinationIaLi1EiiLNS1I_9ScaleType4KindE0ELNS_15FloatRoundStyleE2EaEENS1_15EpilogueDefaultEEEEEvvEEEEvNT_6ParamsE --------------------------
	.section	.nv.info._ZN7cutlass13device_kernelINS_4gemm6kernel13GemmUniversalIN4cute5tupleIJiiiiEEENS1_10collective13CollectiveMmaINS1_34MainloopSm90TmaGmmaWarpSpecializedILi3ENS5_IJNS4_1CILi2EEENSA_ILi1EEESC_EEENS1_35KernelTmaWarpSpecializedCooperativeEEENS5_IJNSA_ILi192EEENSA_ILi96EEENSA_ILi256EEEEEEaNS5_IJlSC_lEEEaSK_NS4_8TiledMMAINS4_8MMA_AtomIJNS4_4SM904GMMA26MMA_64x96x32_S32S8S8_SS_TNEEEENS4_6LayoutISD_NS5_IJSC_NSA_ILi0EEESS_EEEEENS5_IJNS4_10UnderscoreESV_SV_EEEEENS4_13SM90_TMA_LOADENS4_14ComposedLayoutINS4_7SwizzleILi3ELi4ELi3EEENS4_18smem_ptr_flag_bitsILi8EEENSR_INS5_IJNSA_ILi8EEENSA_ILi128EEEEEENS5_IJS15_SC_EEEEEEEvNS4_8identityENS4_23SM90_TMA_LOAD_MULTICASTES19_vS1A_EENS_8epilogue10collective6detail29Sm90TmaWarpSpecializedAdapterINS1E_15DefaultEpilogueIaSK_SK_NS1D_6thread17LinearCombinationIaLi1EiiLNS1I_9ScaleType4KindE0ELNS_15FloatRoundStyleE2EaEENS1_15EpilogueDefaultEEEEEvvEEEEvNT_6ParamsE,"",@"SHT_CUDA_INFO"
	.sectionflags	@""
	.align	4


	//----- nvinfo : EIATTR_CUDA_API_VERSION
	.align		4
        /*0000*/ 	.byte	0x04, 0x37
        /*0002*/ 	.short	(.L_21 - .L_20)
.L_20:
        /*0004*/ 	.word	0x00000082


	//----- nvinfo : EIATTR_KPARAM_INFO
	.align		4
.L_21:
        /*0008*/ 	.byte	0x04, 0x17
        /*000a*/ 	.short	(.L_23 - .L_22)
.L_22:
        /*000c*/ 	.word	0x00000000
        /*0010*/ 	.short	0x0000
        /*0012*/ 	.short	0x0070
        /*0014*/ 	.byte	0x00, 0xf0, 0x01, 0x10


	//----- nvinfo : EIATTR_SPARSE_MMA_MASK
	.align		4
.L_23:
        /*0018*/ 	.byte	0x03, 0x50
        /*001a*/ 	.short	0x0000


	//----- nvinfo : EIATTR_MAXREG_COUNT
	.align		4
        /*001c*/ 	.byte	0x03, 0x1b
        /*001e*/ 	.short	0x00a8


	//----- nvinfo : EIATTR_NUM_BARRIERS
	.align		4
        /*0020*/ 	.byte	0x02, 0x4c
        /*0022*/ 	.byte	0x01
	.zero		1


	//----- nvinfo : EIATTR_EXTERNS
	.align		4
        /*0024*/ 	.byte	0x04, 0x0f
        /*0026*/ 	.short	(.L_25 - .L_24)


	//   ....[0]....
	.align		4
.L_24:
        /*0028*/ 	.word	index@(__assertfail)


	//----- nvinfo : EIATTR_MERCURY_ISA_VERSION
	.align		4
.L_25:
        /*002c*/ 	.byte	0x03, 0x5f
        /*002e*/ 	.short	0x0101


	//----- nvinfo : EIATTR_INT_WARP_WIDE_INSTR_OFFSETS
	.align		4
        /*0030*/ 	.byte	0x04, 0x31
        /*0032*/ 	.short	(.L_27 - .L_26)


	//   ....[0]....
.L_26:
        /*0034*/ 	.word	0x00000460


	//   ....[1]....
        /*0038*/ 	.word	0x00000490


	//   ....[2]....
        /*003c*/ 	.word	0x00000660


	//   ....[3]....
        /*0040*/ 	.word	0x00002740


	//----- nvinfo : EIATTR_COOP_GROUP_MASK_REGIDS
	.align		4
.L_27:
        /*0044*/ 	.byte	0x04, 0x29
        /*0046*/ 	.short	(.L_29 - .L_28)


	//   ....[0]....
.L_28:
        /*0048*/ 	.word	0xffffffff


	//   ....[1]....
        /*004c*/ 	.word	0xffffffff


	//   ....[2]....
        /*0050*/ 	.word	0xffffffff


	//   ....[3]....
        /*0054*/ 	.word	0xffffffff


	//   ....[4]....
        /*0058*/ 	.word	0xffffffff


	//   ....[5]....
        /*005c*/ 	.word	0xffffffff


	//----- nvinfo : EIATTR_COOP_GROUP_INSTR_OFFSETS
	.align		4
.L_29:
        /*0060*/ 	.byte	0x04, 0x28
        /*0062*/ 	.short	(.L_31 - .L_30)


	//   ....[0]....
.L_30:
        /*0064*/ 	.word	0x00000060


	//   ....[1]....
        /*0068*/ 	.word	0x00000070


	//   ....[2]....
        /*006c*/ 	.word	0x00000130


	//   ....[3]....
        /*0070*/ 	.word	0x000002b0


	//   ....[4]....
        /*0074*/ 	.word	0x000007e0


	//   ....[5]....
        /*0078*/ 	.word	0x00001410


	//----- nvinfo : EIATTR_REG_RECONFIG
	.align		4
.L_31:
        /*007c*/ 	.byte	0x01, 0x54
	.zero		2


	//----- nvinfo : EIATTR_SYSCALL_OFFSETS
	.align		4
        /*0080*/ 	.byte	0x04, 0x46
        /*0082*/ 	.short	(.L_33 - .L_32)


	//   ....[0]....
.L_32:
        /*0084*/ 	.word	0x00001600


	//----- nvinfo : EIATTR_MBARRIER_INSTR_OFFSETS
	.align		4
.L_33:
        /*0088*/ 	.byte	0x04, 0x39
        /*008a*/ 	.short	(.L_35 - .L_34)


	//   ....[0]....
.L_34:
        /*008c*/ 	.word	0x00000230
        /*0090*/ 	.word	0x000000ff
        /*0094*/ 	.word	0x00000000
        /*0098*/ 	.short	0x0100
        /*009a*/ 	.byte	0x08
	.zero		1


	//   ....[1]....
        /*009c*/ 	.word	0x00000240
        /*00a0*/ 	.word	0x000000ff
        /*00a4*/ 	.word	0x00000018
        /*00a8*/ 	.short	0x0100
        /*00aa*/ 	.byte	0x08
	.zero		1


	//   ....[2]....
        /*00ac*/ 	.word	0x00000250
        /*00b0*/ 	.word	0x000000ff
        /*00b4*/ 	.word	0x00000008
        /*00b8*/ 	.short	0x0100
        /*00ba*/ 	.byte	0x08
	.zero		1


	//   ....[3]....
        /*00bc*/ 	.word	0x00000260
        /*00c0*/ 	.word	0x000000ff
        /*00c4*/ 	.word	0x00000020
        /*00c8*/ 	.short	0x0100
        /*00ca*/ 	.byte	0x08
	.zero		1


	//   ....[4]....
        /*00cc*/ 	.word	0x00000270
        /*00d0*/ 	.word	0x000000ff
        /*00d4*/ 	.word	0x00000010
        /*00d8*/ 	.short	0x0100
        /*00da*/ 	.byte	0x08
	.zero		1


	//   ....[5]....
        /*00dc*/ 	.word	0x00000280
        /*00e0*/ 	.word	0x000000ff
        /*00e4*/ 	.word	0x00000028
        /*00e8*/ 	.short	0x0100
        /*00ea*/ 	.byte	0x08
	.zero		1


	//   ....[6]....
        /*00ec*/ 	.word	0x000006f0
        /*00f0*/ 	.word	0x000000ff
        /*00f4*/ 	.word	0x00000040
        /*00f8*/ 	.short	0x0100
        /*00fa*/ 	.byte	0x06
	.zero		1


	//   ....[7]....
        /*00fc*/ 	.word	0x00000780
        /*0100*/ 	.word	0x000000ff
        /*0104*/ 	.word	0x00000048
        /*0108*/ 	.short	0x0100
        /*010a*/ 	.byte	0x06
	.zero		1


	//   ....[8]....
        /*010c*/ 	.word	0x000016d0
        /*0110*/ 	.word	0x00000003
        /*0114*/ 	.word	0x00000000
        /*0118*/ 	.short	0x010a
        /*011a*/ 	.byte	0x3f
	.zero		1


	//   ....[9]....
        /*011c*/ 	.word	0x00001730
        /*0120*/ 	.word	0x00000003
        /*0124*/ 	.word	0x00000000
        /*0128*/ 	.short	0x010a
        /*012a*/ 	.byte	0x3f
	.zero		1


	//   ....[10]....
        /*012c*/ 	.word	0x00001f00
        /*0130*/ 	.word	0x00000005
        /*0134*/ 	.word	0x00000000
        /*0138*/ 	.short	0x010a
        /*013a*/ 	.byte	0x3f
	.zero		1


	//   ....[11]....
        /*013c*/ 	.word	0x00001f40
        /*0140*/ 	.word	0x00000005
        /*0144*/ 	.word	0x00000000
        /*0148*/ 	.short	0x010a
        /*014a*/ 	.byte	0x3f
	.zero		1


	//   ....[12]....
        /*014c*/ 	.word	0x000025f0
        /*0150*/ 	.word	0x00000005
        /*0154*/ 	.word	0x00000000
        /*0158*/ 	.short	0x0101
        /*015a*/ 	.byte	0x3f
	.zero		1


	//   ....[13]....
        /*015c*/ 	.word	0x000027e0
        /*0160*/ 	.word	0x00000003
        /*0164*/ 	.word	0x00000000
        /*0168*/ 	.short	0x0101
        /*016a*/ 	.byte	0x3f
	.zero		1


	//   ....[14]....
        /*016c*/ 	.word	0x00008440
        /*0170*/ 	.word	0x00000017
        /*0174*/ 	.word	0x00000018
        /*0178*/ 	.short	0x010a
        /*017a*/ 	.byte	0x3f
	.zero		1


	//   ....[15]....
        /*017c*/ 	.word	0x00008880
        /*0180*/ 	.word	0x00000006
        /*0184*/ 	.word	0x00000048
        /*0188*/ 	.short	0x0101
        /*018a*/ 	.byte	0x3f
	.zero		1


	//   ....[16]....
        /*018c*/ 	.word	0x00008fd0
        /*0190*/ 	.word	0x00000007
        /*0194*/ 	.word	0x00000000
        /*0198*/ 	.short	0x010a
        /*019a*/ 	.byte	0x3f
	.zero		1


	//   ....[17]....
        /*019c*/ 	.word	0x00009050
        /*01a0*/ 	.word	0x00000004
        /*01a4*/ 	.word	0x00000000
        /*01a8*/ 	.short	0x010a
        /*01aa*/ 	.byte	0x3f
	.zero		1


	//   ....[18]....
        /*01ac*/ 	.word	0x000090e0
        /*01b0*/ 	.word	0x00000005
        /*01b4*/ 	.word	0x00000000
        /*01b8*/ 	.short	0x010a
        /*01ba*/ 	.byte	0x3f
	.zero		1


	//   ....[19]....
        /*01bc*/ 	.word	0x00009140
        /*01c0*/ 	.word	0x00000003
        /*01c4*/ 	.word	0x00000000
        /*01c8*/ 	.short	0x010a
        /*01ca*/ 	.byte	0x3f
	.zero		1


	//   ....[20]....
        /*01cc*/ 	.word	0x00009190
        /*01d0*/ 	.word	0x00000005
        /*01d4*/ 	.word	0x00000000
        /*01d8*/ 	.short	0x010a
        /*01da*/ 	.byte	0x3f
	.zero		1


	//   ....[21]....
        /*01dc*/ 	.word	0x00009260
        /*01e0*/ 	.word	0x00000017
        /*01e4*/ 	.word	0x00000018
        /*01e8*/ 	.short	0x010a
        /*01ea*/ 	.byte	0x3f
	.zero		1


	//   ....[22]....
        /*01ec*/ 	.word	0x00009330
        /*01f0*/ 	.word	0x00000007
        /*01f4*/ 	.word	0x00000000
        /*01f8*/ 	.short	0x010a
        /*01fa*/ 	.byte	0x3f
	.zero		1


	//   ....[23]....
        /*01fc*/ 	.word	0x00009380
        /*0200*/ 	.word	0x00000004
        /*0204*/ 	.word	0x00000000
        /*0208*/ 	.short	0x010a
        /*020a*/ 	.byte	0x3f
	.zero		1


	//----- nvinfo : EIATTR_NUM_MBARRIERS
	.align		4
.L_35:
        /*020c*/ 	.byte	0x03, 0x38
        /*020e*/ 	.short	0x0008


	//----- nvinfo : EIATTR_EXIT_INSTR_OFFSETS
	.align		4
        /*0210*/ 	.byte	0x04, 0x1c
        /*0212*/ 	.short	(.L_37 - .L_36)


	//   ....[0]....
.L_36:
        /*0214*/ 	.word	0x000009b0


	//   ....[1]....
        /*0218*/ 	.word	0x000011d0


	//   ....[2]....
        /*021c*/ 	.word	0x00007bc0


	//   ....[3]....
        /*0220*/ 	.word	0x00008120


	//   ....[4]....
        /*0224*/ 	.word	0x00009130


	//----- nvinfo : EIATTR_MAX_THREADS
	.align		4
.L_37:
        /*0228*/ 	.byte	0x04, 0x05
        /*022a*/ 	.short	(.L_39 - .L_38)
.L_38:
        /*022c*/ 	.word	0x00000180
        /*0230*/ 	.word	0x00000001
        /*0234*/ 	.word	0x00000001


	//----- nvinfo : EIATTR_CRS_STACK_SIZE
	.align		4
.L_39:
        /*0238*/ 	.byte	0x04, 0x1e
        /*023a*/ 	.short	(.L_41 - .L_40)
.L_40:
        /*023c*/ 	.word	0x00000000


	//----- nvinfo : EIATTR_CBANK_PARAM_SIZE
	.align		4
.L_41:
        /*0240*/ 	.byte	0x03, 0x19
        /*0242*/ 	.short	0x0470


	//----- nvinfo : EIATTR_PARAM_CBANK
	.align		4
        /*0244*/ 	.byte	0x04, 0x0a
        /*0246*/ 	.short	(.L_43 - .L_42)
	.align		4
.L_42:
        /*0248*/ 	.word	index@(.nv.constant0._ZN7cutlass13device_kernelINS_4gemm6kernel13GemmUniversalIN4cute5tupleIJiiiiEEENS1_10collective13CollectiveMmaINS1_34MainloopSm90TmaGmmaWarpSpecializedILi3ENS5_IJNS4_1CILi2EEENSA_ILi1EEESC_EEENS1_35KernelTmaWarpSpecializedCooperativeEEENS5_IJNSA_ILi192EEENSA_ILi96EEENSA_ILi256EEEEEEaNS5_IJlSC_lEEEaSK_NS4_8TiledMMAINS4_8MMA_AtomIJNS4_4SM904GMMA26MMA_64x96x32_S32S8S8_SS_TNEEEENS4_6LayoutISD_NS5_IJSC_NSA_ILi0EEESS_EEEEENS5_IJNS4_10UnderscoreESV_SV_EEEEENS4_13SM90_TMA_LOADENS4_14ComposedLayoutINS4_7SwizzleILi3ELi4ELi3EEENS4_18smem_ptr_flag_bitsILi8EEENSR_INS5_IJNSA_ILi8EEENSA_ILi128EEEEEENS5_IJS15_SC_EEEEEEEvNS4_8identityENS4_23SM90_TMA_LOAD_MULTICASTES19_vS1A_EENS_8epilogue10collective6detail29Sm90TmaWarpSpecializedAdapterINS1E_15DefaultEpilogueIaSK_SK_NS1D_6thread17LinearCombinationIaLi1EiiLNS1I_9ScaleType4KindE0ELNS_15FloatRoundStyleE2EaEENS1_15EpilogueDefaultEEEEEvvEEEEvNT_6ParamsE)
        /*024c*/ 	.short	0x0210
        /*024e*/ 	.short	0x0470


	//----- nvinfo : EIATTR_SW_WAR
	.align		4
.L_43:
        /*0250*/ 	.byte	0x04, 0x36
        /*0252*/ 	.short	(.L_45 - .L_44)
.L_44:
        /*0254*/ 	.word	0x00000008
.L_45:


//--------------------- .nv.callgraph             --------------------------
	.section	.nv.callgraph,"",@"SHT_CUDA_CALLGRAPH"
	.align	4
	.sectionentsize	8
	.align		4
        /*0000*/ 	.word	0x00000000
	.align		4
        /*0004*/ 	.word	0xffffffff
	.align		4
        /*0008*/ 	.word	index@(_ZN7cutlass13device_kernelINS_4gemm6kernel13GemmUniversalIN4cute5tupleIJiiiiEEENS1_10collective13CollectiveMmaINS1_34MainloopSm90TmaGmmaWarpSpecializedILi3ENS5_IJNS4_1CILi2EEENSA_ILi1EEESC_EEENS1_35KernelTmaWarpSpecializedCooperativeEEENS5_IJNSA_ILi192EEENSA_ILi96EEENSA_ILi256EEEEEEaNS5_IJlSC_lEEEaSK_NS4_8TiledMMAINS4_8MMA_AtomIJNS4_4SM904GMMA26MMA_64x96x32_S32S8S8_SS_TNEEEENS4_6LayoutISD_NS5_IJSC_NSA_ILi0EEESS_EEEEENS5_IJNS4_10UnderscoreESV_SV_EEEEENS4_13SM90_TMA_LOADENS4_14ComposedLayoutINS4_7SwizzleILi3ELi4ELi3EEENS4_18smem_ptr_flag_bitsILi8EEENSR_INS5_IJNSA_ILi8EEENSA_ILi128EEEEEENS5_IJS15_SC_EEEEEEEvNS4_8identityENS4_23SM90_TMA_LOAD_MULTICASTES19_vS1A_EENS_8epilogue10collective6detail29Sm90TmaWarpSpecializedAdapterINS1E_15DefaultEpilogueIaSK_SK_NS1D_6thread17LinearCombinationIaLi1EiiLNS1I_9ScaleType4KindE0ELNS_15FloatRoundStyleE2EaEENS1_15EpilogueDefaultEEEEEvvEEEEvNT_6ParamsE)
	.align		4
        /*000c*/ 	.word	index@(__assertfail)
	.align		4
        /*0010*/ 	.word	0x00000000
	.align		4
        /*0014*/ 	.word	0xfffffffe
	.align		4
        /*0018*/ 	.word	0x00000000
	.align		4
        /*001c*/ 	.word	0xfffffffd
	.align		4
        /*0020*/ 	.word	0x00000000
	.align		4
        /*0024*/ 	.word	0xfffffffc


//--------------------- .nv.constant4             --------------------------
	.section	.nv.constant4,"a",@progbits
	.align	8
	.align		8
.nv.constant4:
        /*0000*/ 	.dword	__assertfail
	.align		8
        /*0008*/ 	.dword	__unnamed_1
	.align		8
        /*0010*/ 	.dword	_ZN40_INTERNAL_01811ac2_4_k_cu_1ae96ced_107124cuda3std3__45__cpo5beginE
	.align		8
        /*0018*/ 	.dword	_ZN40_INTERNAL_01811ac2_4_k_cu_1ae96ced_107124cuda3std3__45__cpo3endE
	.align		8
        /*0020*/ 	.dword	_ZN40_INTERNAL_01811ac2_4_k_cu_1ae96ced_107124cuda3std3__45__cpo6cbeginE
	.align		8
        /*0028*/ 	.dword	_ZN40_INTERNAL_01811ac2_4_k_cu_1ae96ced_107124cuda3std3__45__cpo4cendE
	.align		8
        /*0030*/ 	.dword	_ZN40_INTERNAL_01811ac2_4_k_cu_1ae96ced_107124cuda3std3__442_GLOBAL__N__01811ac2_4_k_cu_1ae96ced_107126ignoreE
	.align		8
        /*0038*/ 	.dword	_ZN40_INTERNAL_01811ac2_4_k_cu_1ae96ced_107124cuda3std3__419piecewise_constructE
	.align		8
        /*0040*/ 	.dword	_ZN40_INTERNAL_01811ac2_4_k_cu_1ae96ced_107124cuda3std3__48in_placeE
	.align		8
        /*0048*/ 	.dword	_ZN40_INTERNAL_01811ac2_4_k_cu_1ae96ced_107124cuda3std6ranges3__45__cpo4swapE
	.align		8
        /*0050*/ 	.dword	_ZN40_INTERNAL_01811ac2_4_k_cu_1ae96ced_107124cuda3std6ranges3__45__cpo9iter_moveE
	.align		8
        /*0058*/ 	.dword	_ZN40_INTERNAL_01811ac2_4_k_cu_1ae96ced_107124cute7productE
	.align		8
        /*0060*/ 	.dword	_ZN40_INTERNAL_01811ac2_4_k_cu_1ae96ced_107124cute1_E
	.align		8
        /*0068*/ 	.dword	$str$22
	.align		8
        /*0070*/ 	.dword	$str$23


//--------------------- .text._ZN7cutlass13device_kernelINS_4gemm6kernel13GemmUniversalIN4cute5tupleIJiiiiEEENS1_10collective13CollectiveMmaINS1_34MainloopSm90TmaGmmaWarpSpecializedILi3ENS5_IJNS4_1CILi2EEENSA_ILi1EEESC_EEENS1_35KernelTmaWarpSpecializedCooperativeEEENS5_IJNSA_ILi192EEENSA_ILi96EEENSA_ILi256EEEEEEaNS5_IJlSC_lEEEaSK_NS4_8TiledMMAINS4_8MMA_AtomIJNS4_4SM904GMMA26MMA_64x96x32_S32S8S8_SS_TNEEEENS4_6LayoutISD_NS5_IJSC_NSA_ILi0EEESS_EEEEENS5_IJNS4_10UnderscoreESV_SV_EEEEENS4_13SM90_TMA_LOADENS4_14ComposedLayoutINS4_7SwizzleILi3ELi4ELi3EEENS4_18smem_ptr_flag_bitsILi8EEENSR_INS5_IJNSA_ILi8EEENSA_ILi128EEEEEENS5_IJS15_SC_EEEEEEEvNS4_8identityENS4_23SM90_TMA_LOAD_MULTICASTES19_vS1A_EENS_8epilogue10collective6detail29Sm90TmaWarpSpecializedAdapterINS1E_15DefaultEpilogueIaSK_SK_NS1D_6thread17LinearCombinationIaLi1EiiLNS1I_9ScaleType4KindE0ELNS_15FloatRoundStyleE2EaEENS1_15EpilogueDefaultEEEEEvvEEEEvNT_6ParamsE --------------------------
	.section	.text._ZN7cutlass13device_kernelINS_4gemm6kernel13GemmUniversalIN4cute5tupleIJiiiiEEENS1_10collective13CollectiveMmaINS1_34MainloopSm90TmaGmmaWarpSpecializedILi3ENS5_IJNS4_1CILi2EEENSA_ILi1EEESC_EEENS1_35KernelTmaWarpSpecializedCooperativeEEENS5_IJNSA_ILi192EEENSA_ILi96EEENSA_ILi256EEEEEEaNS5_IJlSC_lEEEaSK_NS4_8TiledMMAINS4_8MMA_AtomIJNS4_4SM904GMMA26MMA_64x96x32_S32S8S8_SS_TNEEEENS4_6LayoutISD_NS5_IJSC_NSA_ILi0EEESS_EEEEENS5_IJNS4_10UnderscoreESV_SV_EEEEENS4_13SM90_TMA_LOADENS4_14ComposedLayoutINS4_7SwizzleILi3ELi4ELi3EEENS4_18smem_ptr_flag_bitsILi8EEENSR_INS5_IJNSA_ILi8EEENSA_ILi128EEEEEENS5_IJS15_SC_EEEEEEEvNS4_8identityENS4_23SM90_TMA_LOAD_MULTICASTES19_vS1A_EENS_8epilogue10collective6detail29Sm90TmaWarpSpecializedAdapterINS1E_15DefaultEpilogueIaSK_SK_NS1D_6thread17LinearCombinationIaLi1EiiLNS1I_9ScaleType4KindE0ELNS_15FloatRoundStyleE2EaEENS1_15EpilogueDefaultEEEEEvvEEEEvNT_6ParamsE,"ax",@progbits
	.align	128
.text._ZN7cutlass13device_kernelINS_4gemm6kernel13GemmUniversalIN4cute5tupleIJiiiiEEENS1_10collective13CollectiveMmaINS1_34MainloopSm90TmaGmmaWarpSpecializedILi3ENS5_IJNS4_1CILi2EEENSA_ILi1EEESC_EEENS1_35KernelTmaWarpSpecializedCooperativeEEENS5_IJNSA_ILi192EEENSA_ILi96EEENSA_ILi256EEEEEEaNS5_IJlSC_lEEEaSK_NS4_8TiledMMAINS4_8MMA_AtomIJNS4_4SM904GMMA26MMA_64x96x32_S32S8S8_SS_TNEEEENS4_6LayoutISD_NS5_IJSC_NSA_ILi0EEESS_EEEEENS5_IJNS4_10UnderscoreESV_SV_EEEEENS4_13SM90_TMA_LOADENS4_14ComposedLayoutINS4_7SwizzleILi3ELi4ELi3EEENS4_18smem_ptr_flag_bitsILi8EEENSR_INS5_IJNSA_ILi8EEENSA_ILi128EEEEEENS5_IJS15_SC_EEEEEEEvNS4_8identityENS4_23SM90_TMA_LOAD_MULTICASTES19_vS1A_EENS_8epilogue10collective6detail29Sm90TmaWarpSpecializedAdapterINS1E_15DefaultEpilogueIaSK_SK_NS1D_6thread17LinearCombinationIaLi1EiiLNS1I_9ScaleType4KindE0ELNS_15FloatRoundStyleE2EaEENS1_15EpilogueDefaultEEEEEvvEEEEvNT_6ParamsE:
        .type           _ZN7cutlass13device_kernelINS_4gemm6kernel13GemmUniversalIN4cute5tupleIJiiiiEEENS1_10collective13CollectiveMmaINS1_34MainloopSm90TmaGmmaWarpSpecializedILi3ENS5_IJNS4_1CILi2EEENSA_ILi1EEESC_EEENS1_35KernelTmaWarpSpecializedCooperativeEEENS5_IJNSA_ILi192EEENSA_ILi96EEENSA_ILi256EEEEEEaNS5_IJlSC_lEEEaSK_NS4_8TiledMMAINS4_8MMA_AtomIJNS4_4SM904GMMA26MMA_64x96x32_S32S8S8_SS_TNEEEENS4_6LayoutISD_NS5_IJSC_NSA_ILi0EEESS_EEEEENS5_IJNS4_10UnderscoreESV_SV_EEEEENS4_13SM90_TMA_LOADENS4_14ComposedLayoutINS4_7SwizzleILi3ELi4ELi3EEENS4_18smem_ptr_flag_bitsILi8EEENSR_INS5_IJNSA_ILi8EEENSA_ILi128EEEEEENS5_IJS15_SC_EEEEEEEvNS4_8identityENS4_23SM90_TMA_LOAD_MULTICASTES19_vS1A_EENS_8epilogue10collective6detail29Sm90TmaWarpSpecializedAdapterINS1E_15DefaultEpilogueIaSK_SK_NS1D_6thread17LinearCombinationIaLi1EiiLNS1I_9ScaleType4KindE0ELNS_15FloatRoundStyleE2EaEENS1_15EpilogueDefaultEEEEEvvEEEEvNT_6ParamsE,@function
        .size           _ZN7cutlass13device_kernelINS_4gemm6kernel13GemmUniversalIN4cute5tupleIJiiiiEEENS1_10collective13CollectiveMmaINS1_34MainloopSm90TmaGmmaWarpSpecializedILi3ENS5_IJNS4_1CILi2EEENSA_ILi1EEESC_EEENS1_35KernelTmaWarpSpecializedCooperativeEEENS5_IJNSA_ILi192EEENSA_ILi96EEENSA_ILi256EEEEEEaNS5_IJlSC_lEEEaSK_NS4_8TiledMMAINS4_8MMA_AtomIJNS4_4SM904GMMA26MMA_64x96x32_S32S8S8_SS_TNEEEENS4_6LayoutISD_NS5_IJSC_NSA_ILi0EEESS_EEEEENS5_IJNS4_10UnderscoreESV_SV_EEEEENS4_13SM90_TMA_LOADENS4_14ComposedLayoutINS4_7SwizzleILi3ELi4ELi3EEENS4_18smem_ptr_flag_bitsILi8EEENSR_INS5_IJNSA_ILi8EEENSA_ILi128EEEEEENS5_IJS15_SC_EEEEEEEvNS4_8identityENS4_23SM90_TMA_LOAD_MULTICASTES19_vS1A_EENS_8epilogue10collective6detail29Sm90TmaWarpSpecializedAdapterINS1E_15DefaultEpilogueIaSK_SK_NS1D_6thread17LinearCombinationIaLi1EiiLNS1I_9ScaleType4KindE0ELNS_15FloatRoundStyleE2EaEENS1_15EpilogueDefaultEEEEEvvEEEEvNT_6ParamsE,(.L_x_263 - _ZN7cutlass13device_kernelINS_4gemm6kernel13GemmUniversalIN4cute5tupleIJiiiiEEENS1_10collective13CollectiveMmaINS1_34MainloopSm90TmaGmmaWarpSpecializedILi3ENS5_IJNS4_1CILi2EEENSA_ILi1EEESC_EEENS1_35KernelTmaWarpSpecializedCooperativeEEENS5_IJNSA_ILi192EEENSA_ILi96EEENSA_ILi256EEEEEEaNS5_IJlSC_lEEEaSK_NS4_8TiledMMAINS4_8MMA_AtomIJNS4_4SM904GMMA26MMA_64x96x32_S32S8S8_SS_TNEEEENS4_6LayoutISD_NS5_IJSC_NSA_ILi0EEESS_EEEEENS5_IJNS4_10UnderscoreESV_SV_EEEEENS4_13SM90_TMA_LOADENS4_14ComposedLayoutINS4_7SwizzleILi3ELi4ELi3EEENS4_18smem_ptr_flag_bitsILi8EEENSR_INS5_IJNSA_ILi8EEENSA_ILi128EEEEEENS5_IJS15_SC_EEEEEEEvNS4_8identityENS4_23SM90_TMA_LOAD_MULTICASTES19_vS1A_EENS_8epilogue10collective6detail29Sm90TmaWarpSpecializedAdapterINS1E_15DefaultEpilogueIaSK_SK_NS1D_6thread17LinearCombinationIaLi1EiiLNS1I_9ScaleType4KindE0ELNS_15FloatRoundStyleE2EaEENS1_15EpilogueDefaultEEEEEvvEEEEvNT_6ParamsE)
        .other          _ZN7cutlass13device_kernelINS_4gemm6kernel13GemmUniversalIN4cute5tupleIJiiiiEEENS1_10collective13CollectiveMmaINS1_34MainloopSm90TmaGmmaWarpSpecializedILi3ENS5_IJNS4_1CILi2EEENSA_ILi1EEESC_EEENS1_35KernelTmaWarpSpecializedCooperativeEEENS5_IJNSA_ILi192EEENSA_ILi96EEENSA_ILi256EEEEEEaNS5_IJlSC_lEEEaSK_NS4_8TiledMMAINS4_8MMA_AtomIJNS4_4SM904GMMA26MMA_64x96x32_S32S8S8_SS_TNEEEENS4_6LayoutISD_NS5_IJSC_NSA_ILi0EEESS_EEEEENS5_IJNS4_10UnderscoreESV_SV_EEEEENS4_13SM90_TMA_LOADENS4_14ComposedLayoutINS4_7SwizzleILi3ELi4ELi3EEENS4_18smem_ptr_flag_bitsILi8EEENSR_INS5_IJNSA_ILi8EEENSA_ILi128EEEEEENS5_IJS15_SC_EEEEEEEvNS4_8identityENS4_23SM90_TMA_LOAD_MULTICASTES19_vS1A_EENS_8epilogue10collective6detail29Sm90TmaWarpSpecializedAdapterINS1E_15DefaultEpilogueIaSK_SK_NS1D_6thread17LinearCombinationIaLi1EiiLNS1I_9ScaleType4KindE0ELNS_15FloatRoundStyleE2EaEENS1_15EpilogueDefaultEEEEEvvEEEEvNT_6ParamsE,@"STO_CUDA_ENTRY STV_DEFAULT"
_ZN7cutlass13device_kernelINS_4gemm6kernel13GemmUniversalIN4cute5tupleIJiiiiEEENS1_10collective13CollectiveMmaINS1_34MainloopSm90TmaGmmaWarpSpecializedILi3ENS5_IJNS4_1CILi2EEENSA_ILi1EEESC_EEENS1_35KernelTmaWarpSpecializedCooperativeEEENS5_IJNSA_ILi192EEENSA_ILi96EEENSA_ILi256EEEEEEaNS5_IJlSC_lEEEaSK_NS4_8TiledMMAINS4_8MMA_AtomIJNS4_4SM904GMMA26MMA_64x96x32_S32S8S8_SS_TNEEEENS4_6LayoutISD_NS5_IJSC_NSA_ILi0EEESS_EEEEENS5_IJNS4_10UnderscoreESV_SV_EEEEENS4_13SM90_TMA_LOADENS4_14ComposedLayoutINS4_7SwizzleILi3ELi4ELi3EEENS4_18smem_ptr_flag_bitsILi8EEENSR_INS5_IJNSA_ILi8EEENSA_ILi128EEEEEENS5_IJS15_SC_EEEEEEEvNS4_8identityENS4_23SM90_TMA_LOAD_MULTICASTES19_vS1A_EENS_8epilogue10collective6detail29Sm90TmaWarpSpecializedAdapterINS1E_15DefaultEpilogueIaSK_SK_NS1D_6thread17LinearCombinationIaLi1EiiLNS1I_9ScaleType4KindE0ELNS_15FloatRoundStyleE2EaEENS1_15EpilogueDefaultEEEEEvvEEEEvNT_6ParamsE:
[----:B------:R-:W0:Y:S01]  /*0000*/  LDC R1, c[0x0][0x28] ;  /* 0x00000a00ff017b82 */ /* 0x000e220000000800 */
[----:B------:R-:W1:Y:S01]  /*0010*/  S2R R128, SR_TID.X ;  /* 0x0000000000807919 */ /* 0x000e620000002100 */
[----:B------:R-:W-:Y:S01]  /*0020*/  ELECT P0, URZ, PT ;  /* 0x00000000003f782f */ /* 0x000fe20003800000 */
[----:B------:R-:W-:Y:S01]  /*0030*/  BSSY B0, `(.L_x_0) ;  /* 0x000000f000007945 */ /* 0x000fe20003800000 */
[--C-:B-1----:R-:W-:Y:S02]  /*0040*/  SHF.R.U32.HI R0, RZ, 0x5, R128.reuse ;  /* 0x00000005ff007819 */ /* 0x102fe40000011680 */
[----:B------:R-:W-:-:S03]  /*0050*/  SHF.R.U32.HI R7, RZ, 0x7, R128 ;  /* 0x00000007ff077819 */ /* 0x000fc60000011680 */
[----:B------:R-:W1:Y:S04]  /*0060*/  SHFL.IDX PT, R3, R0, RZ, 0x1f ;  /* 0x00001fff00037589 */ /* 0x000e6800000e0000 */
[----:B------:R2:W3:Y:S01]  /*0070*/  SHFL.IDX PT, R2, R7, RZ, 0x1f ;  /* 0x00001fff07027589 */ /* 0x0004e200000e0000 */
[----:B-1----:R-:W-:-:S13]  /*0080*/  ISETP.NE.OR P0, PT, R3, RZ, !P0 ;  /* 0x000000ff0300720c */ /* 0x002fda0004705670 */
[----:B0-23--:R-:W-:Y:S05]  /*0090*/  @P0 BRA `(.L_x_1) ;  /* 0x0000000000200947 */ /* 0x00dfea0003800000 */
[----:B------:R-:W-:Y:S02]  /*00a0*/  ULDC.64 UR4, c[0x0][0x198] ;  /* 0x0000660000047ab9 */ /* 0x000fe40000000a00 */
[----:B------:R-:W-:Y:S02]  /*00b0*/  UIADD3 UR6, UP0, UR4, 0xf0, URZ ;  /* 0x000000f004067890 */ /* 0x000fe4000ff1e03f */
[----:B------:R-:W-:Y:S02]  /*00c0*/  UIADD3 UR4, UP1, UR4, 0x1f0, URZ ;  /* 0x000001f004047890 */ /* 0x000fe4000ff3e03f */
[----:B------:R-:W-:Y:S02]  /*00d0*/  UIADD3.X UR7, URZ, UR5, URZ, UP0, !UPT ;  /* 0x000000053f077290 */ /* 0x000fe400087fe43f */
[----:B------:R-:W-:-:S07]  /*00e0*/  UIADD3.X UR5, URZ, UR5, URZ, UP1, !UPT ;  /* 0x000000053f057290 */ /* 0x000fce0008ffe43f */
[----:B------:R0:W-:Y:S02]  /*00f0*/  UTMACCTL.PF [UR6] ;  /* 0x00000000060079b9 */ /* 0x0001e40008040000 */
[----:B------:R0:W-:Y:S02]  /*0100*/  UTMACCTL.PF [UR4] ;  /* 0x00000000040079b9 */ /* 0x0001e40008040000 */
[----:B0-----:R-:W-:Y:S01]  /*0110*/  NOP ;  /* 0x0000000000007918 */ /* 0x001fe20000000000 */
.L_x_1:
[----:B------:R-:W-:Y:S05]  /*0120*/  BSYNC B0 ;  /* 0x0000000000007941 */ /* 0x000fea0003800000 */
.L_x_0:
[----:B------:R-:W0:Y:S02]  /*0130*/  SHFL.IDX PT, R5, R0, RZ, 0x1f ;  /* 0x00001fff00057589 */ /* 0x000e2400000e0000 */
[----:B0-----:R-:W-:-:S13]  /*0140*/  ISETP.NE.AND P0, PT, R5, RZ, PT ;  /* 0x000000ff0500720c */ /* 0x001fda0003f05270 */
[----:B------:R-:W-:Y:S05]  /*0150*/  @P0 BRA `(.L_x_2) ;  /* 0x0000000000500947 */ /* 0x000fea0003800000 */
[----:B------:R-:W0:Y:S01]  /*0160*/  S2UR UR8, SR_CgaCtaId ;  /* 0x00000000000879c3 */ /* 0x000e220000008800 */
[----:B------:R-:W-:Y:S01]  /*0170*/  UMOV UR4, 0x400 ;  /* 0x0000040000047882 */ /* 0x000fe20000000000 */
[----:B------:R-:W-:Y:S01]  /*0180*/  UMOV UR5, 0x1 ;  /* 0x0000000100057882 */ /* 0x000fe20000000000 */
[----:B------:R-:W-:Y:S01]  /*0190*/  UMOV UR6, 0x4 ;  /* 0x0000000400067882 */ /* 0x000fe20000000000 */
[----:B------:R-:W-:Y:S01]  /*01a0*/  ELECT P0, URZ, PT ;  /* 0x00000000003f782f */ /* 0x000fe20003800000 */
[----:B------:R-:W-:-:S04]  /*01b0*/  UIADD3 UR6, -UR6, 0x100000, URZ ;  /* 0x0010000006067890 */ /* 0x000fc8000fffe13f */
[----:B------:R-:W-:Y:S02]  /*01c0*/  USHF.L.U32 UR7, UR6, 0xb, URZ ;  /* 0x0000000b06077899 */ /* 0x000fe4000800063f */
[----:B------:R-:W-:Y:S02]  /*01d0*/  USHF.L.U32 UR6, UR6, 0x1, URZ ;  /* 0x0000000106067899 */ /* 0x000fe4000800063f */
[----:B0-----:R-:W-:Y:S02]  /*01e0*/  ULEA UR8, UR8, UR4, 0x18 ;  /* 0x0000000408087291 */ /* 0x001fe4000f8ec03f */
[----:B------:R-:W-:-:S04]  /*01f0*/  UIADD3 UR4, -UR5, 0x100000, URZ ;  /* 0x0010000005047890 */ /* 0x000fc8000fffe13f */
[----:B------:R-:W-:Y:S02]  /*0200*/  USHF.L.U32 UR5, UR4, 0xb, URZ ;  /* 0x0000000b04057899 */ /* 0x000fe4000800063f */
[----:B------:R-:W-:Y:S01]  /*0210*/  USHF.L.U32 UR4, UR4, 0x1, URZ ;  /* 0x0000000104047899 */ /* 0x000fe2000800063f */
[----:B------:R-:W0:Y:S11]  /*0220*/  FENCE.VIEW.ASYNC.S ;  /* 0x00000000000073c6 */ /* 0x000e360000000000 */
[----:B0-----:R0:W1:Y:S01]  /*0230*/  SYNCS.EXCH.64 URZ, [UR8], UR4 ;  /* 0x00000004083f75b2 */ /* 0x0010620008000100 */
[----:B------:R0:W2:Y:S01]  /*0240*/  SYNCS.EXCH.64 URZ, [UR8+0x18], UR6 ;  /* 0x00001806083f75b2 */ /* 0x0000a20008000100 */
[----:B------:R0:W3:Y:S01]  /*0250*/  SYNCS.EXCH.64 URZ, [UR8+0x8], UR4 ;  /* 0x00000804083f75b2 */ /* 0x0000e20008000100 */
[----:B------:R0:W4:Y:S01]  /*0260*/  SYNCS.EXCH.64 URZ, [UR8+0x20], UR6 ;  /* 0x00002006083f75b2 */ /* 0x0001220008000100 */
[----:B------:R0:W0:Y:S01]  /*0270*/  SYNCS.EXCH.64 URZ, [UR8+0x10], UR4 ;  /* 0x00001004083f75b2 */ /* 0x0000220008000100 */
[----:B------:R0:W0:Y:S01]  /*0280*/  SYNCS.EXCH.64 URZ, [UR8+0x28], UR6 ;  /* 0x00002806083f75b2 */ /* 0x0000220008000100 */
[----:B------:R-:W-:Y:S01]  /*0290*/  NOP ;  /* 0x0000000000007918 */ /* 0x000fe20000000000 */
.L_x_2:
[----:B------:R-:W-:Y:S01]  /*02a0*/  SHF.R.S32.HI R9, RZ, 0x1f, R128 ;  /* 0x0000001fff097819 */ /* 0x000fe20000011480 */
[----:B------:R-:W5:Y:S01]  /*02b0*/  SHFL.IDX PT, R0, R0, RZ, 0x1f ;  /* 0x00001fff00007589 */ /* 0x000f6200000e0000 */
[----:B0-----:R-:W0:Y:S01]  /*02c0*/  S2UR UR8, SR_CTAID.X ;  /* 0x00000000000879c3 */ /* 0x001e220000002500 */
[----:B------:R-:W-:Y:S02]  /*02d0*/  ELECT P0, URZ, PT ;  /* 0x00000000003f782f */ /* 0x000fe40003800000 */
[----:B------:R-:W-:Y:S01]  /*02e0*/  LEA.HI R9, R9, R128, RZ, 0x7 ;  /* 0x0000008009097211 */ /* 0x000fe200078f38ff */
[----:B------:R-:W1:Y:S01]  /*02f0*/  S2R R4, SR_CTAID.Y ;  /* 0x0000000000047919 */ /* 0x000e620000002600 */
[----:B------:R-:W-:Y:S01]  /*0300*/  SHF.R.S32.HI R6, RZ, 0x1f, R5 ;  /* 0x0000001fff067819 */ /* 0x000fe20000011405 */
[----:B------:R-:W-:Y:S01]  /*0310*/  ULDC UR4, c[0x0][0x150] ;  /* 0x0000540000047ab9 */ /* 0x000fe20000000800 */
[----:B------:R-:W-:Y:S01]  /*0320*/  LOP3.LUT R9, R9, 0xffffff80, RZ, 0xc0, !PT ;  /* 0xffffff8009097812 */ /* 0x000fe200078ec0ff */
[----:B------:R-:W-:Y:S01]  /*0330*/  NOP ;  /* 0x0000000000007918 */ /* 0x000fe20000000000 */
[----:B------:R-:W-:Y:S01]  /*0340*/  LEA.HI R6, R6, R5, RZ, 0x2 ;  /* 0x0000000506067211 */ /* 0x000fe200078f10ff */
[----:B------:R-:W2:Y:S01]  /*0350*/  LDC R12, c[0x0][0x144] ;  /* 0x00005100ff0c7b82 */ /* 0x000ea20000000800 */
[----:B------:R-:W-:Y:S01]  /*0360*/  IMAD.MOV.U32 R19, RZ, RZ, 0x1 ;  /* 0x00000001ff137424 */ /* 0x000fe200078e00ff */
[----:B------:R-:W-:Y:S01]  /*0370*/  NOP ;  /* 0x0000000000007918 */ /* 0x000fe20000000000 */
[----:B------:R-:W-:Y:S01]  /*0380*/  IMAD.IADD R8, R128, 0x1, -R9 ;  /* 0x0000000180087824 */ /* 0x000fe200078e0a09 */
[----:B------:R-:W-:-:S02]  /*0390*/  LOP3.LUT R6, R6, 0x3ffffffc, RZ, 0xc0, !PT ;  /* 0x3ffffffc06067812 */ /* 0x000fc400078ec0ff */
[----:B------:R-:W-:Y:S02]  /*03a0*/  ISETP.NE.AND P3, PT, R2, RZ, PT ;  /* 0x000000ff0200720c */ /* 0x000fe40003f65270 */
[----:B------:R-:W-:Y:S01]  /*03b0*/  SHF.R.S32.HI R9, RZ, 0x1f, R8 ;  /* 0x0000001fff097819 */ /* 0x000fe20000011408 */
[----:B------:R-:W-:Y:S01]  /*03c0*/  IMAD.IADD R6, R5, 0x1, -R6 ;  /* 0x0000000105067824 */ /* 0x000fe200078e0a06 */
[----:B------:R-:W3:Y:S02]  /*03d0*/  LDC R14, c[0x0][0x140] ;  /* 0x00005000ff0e7b82 */ /* 0x000ee40000000800 */
[----:B------:R-:W-:Y:S02]  /*03e0*/  LEA.HI R9, R9, R8, RZ, 0x3 ;  /* 0x0000000809097211 */ /* 0x000fe400078f18ff */
[----:B-----5:R-:W-:Y:S02]  /*03f0*/  ISETP.NE.OR P0, PT, R0, RZ, !P0 ;  /* 0x000000ff0000720c */ /* 0x020fe40004705670 */
[----:B------:R-:W-:-:S02]  /*0400*/  SHF.R.S32.HI R0, RZ, 0x3, R9 ;  /* 0x00000003ff007819 */ /* 0x000fc40000011409 */
[----:B------:R-:W-:Y:S02]  /*0410*/  SHF.R.S32.HI R9, RZ, 0x1f, R9 ;  /* 0x0000001fff097819 */ /* 0x000fe40000011409 */
[----:B0-----:R-:W-:Y:S02]  /*0420*/  I2FP.F32.U32 R10, UR8 ;  /* 0x00000008000a7c45 */ /* 0x001fe40008201000 */
[----:B------:R-:W-:-:S03]  /*0430*/  LEA.HI R9, R9, R0, RZ, 0x2 ;  /* 0x0000000009097211 */ /* 0x000fc600078f10ff */
[----:B------:R-:W-:Y:S01]  /*0440*/  FMUL R10, R10, UR4 ;  /* 0x000000040a0a7c20 */ /* 0x000fe20008400000 */
[----:B------:R-:W-:Y:S01]  /*0450*/  LOP3.LUT R9, R9, 0xfffffffc, RZ, 0xc0, !PT ;  /* 0xfffffffc09097812 */ /* 0x000fe200078ec0ff */
[----:B------:R-:W-:Y:S01]  /*0460*/  VOTEU.ALL UP0, P0 ;  /* 0x00000000003f7886 */ /* 0x000fe20000000000 */
[----:B-1----:R-:W-:Y:S01]  /*0470*/  I2FP.F32.U32 R13, R4 ;  /* 0x00000004000d7245 */ /* 0x002fe20000201000 */
[----:B------:R-:W-:Y:S01]  /*0480*/  ULDC UR4, c[0x0][0x154] ;  /* 0x0000550000047ab9 */ /* 0x000fe20000000800 */
[----:B------:R-:W-:Y:S01]  /*0490*/  VOTEU.ALL UP1, P0 ;  /* 0x00000000003f7886 */ /* 0x000fe20000020000 */
[----:B------:R-:W0:Y:S01]  /*04a0*/  F2I.U32.TRUNC.NTZ R10, R10 ;  /* 0x0000000a000a7305 */ /* 0x000e22000020f000 */
[----:B------:R-:W-:Y:S01]  /*04b0*/  IMAD.IADD R9, R0, 0x1, -R9 ;  /* 0x0000000100097824 */ /* 0x000fe200078e0a09 */
[----:B------:R-:W1:Y:S01]  /*04c0*/  @!UP0 S2UR UR7, SR_CgaCtaId ;  /* 0x00000000000789c3 */ /* 0x000e620000008800 */
[----:B------:R-:W-:Y:S01]  /*04d0*/  FMUL R13, R13, UR4 ;  /* 0x000000040d0d7c20 */ /* 0x000fe20008400000 */
[----:B------:R-:W-:Y:S01]  /*04e0*/  SHF.R.S32.HI R0, RZ, 0x1f, R3 ;  /* 0x0000001fff007819 */ /* 0x000fe20000011403 */
[----:B------:R-:W-:Y:S01]  /*04f0*/  IMAD R22, R6, 0x4, R9 ;  /* 0x0000000406167824 */ /* 0x000fe200078e0209 */
[----:B------:R-:W-:Y:S01]  /*0500*/  UMOV UR4, 0x20 ;  /* 0x0000002000047882 */ /* 0x000fe20000000000 */
[----:B------:R-:W-:Y:S01]  /*0510*/  @!UP0 UMOV UR6, 0x400 ;  /* 0x0000040000068882 */ /* 0x000fe20000000000 */
[----:B------:R-:W-:Y:S01]  /*0520*/  LEA.HI R0, R0, R3, RZ, 0x2 ;  /* 0x0000000300007211 */ /* 0x000fe200078f10ff */
[----:B------:R-:W5:Y:S01]  /*0530*/  F2I.U32.TRUNC.NTZ R13, R13 ;  /* 0x0000000d000d7305 */ /* 0x000f62000020f000 */
[----:B------:R-:W-:Y:S01]  /*0540*/  LEA.HI R6, R22, R22, RZ, 0x1 ;  /* 0x0000001616067211 */ /* 0x000fe200078f08ff */
[----:B------:R-:W4:Y:S01]  /*0550*/  LDC R9, c[0x0][0x148] ;  /* 0x00005200ff097b82 */ /* 0x000f220000000800 */
[----:B------:R-:W-:Y:S01]  /*0560*/  LOP3.LUT R0, R0, 0xfffffffc, RZ, 0xc0, !PT ;  /* 0xfffffffc00007812 */ /* 0x000fe200078ec0ff */
[----:B------:R-:W-:-:S04]  /*0570*/  @!UP0 UIADD3 UR4, -UR4, 0x100000, URZ ;  /* 0x0010000004048890 */ /* 0x000fc8000fffe13f */
[----:B------:R-:W-:Y:S02]  /*0580*/  @!UP0 USHF.L.U32 UR5, UR4, 0xb, URZ ;  /* 0x0000000b04058899 */ /* 0x000fe4000800063f */
[----:B------:R-:W-:Y:S01]  /*0590*/  @!UP0 USHF.L.U32 UR4, UR4, 0x1, URZ ;  /* 0x0000000104048899 */ /* 0x000fe2000800063f */
[----:B------:R-:W-:Y:S01]  /*05a0*/  LOP3.LUT R11, R6, 0xfffffffe, RZ, 0xc0, !PT ;  /* 0xfffffffe060b7812 */ /* 0x000fe200078ec0ff */
[----:B0-----:R-:W-:Y:S01]  /*05b0*/  IMAD.MOV R15, RZ, RZ, -R10 ;  /* 0x000000ffff0f7224 */ /* 0x001fe200078e0a0a */
[----:B---3--:R-:W-:Y:S01]  /*05c0*/  ISETP.EQ.U32.AND P2, PT, R14, 0x1, PT ;  /* 0x000000010e00780c */ /* 0x008fe20003f42070 */
[----:B------:R-:W-:Y:S02]  /*05d0*/  IMAD.IADD R3, R3, 0x1, -R0 ;  /* 0x0000000103037824 */ /* 0x000fe400078e0a00 */
[----:B--2---:R-:W-:Y:S02]  /*05e0*/  IMAD R6, R12, R15, UR8 ;  /* 0x000000080c067e24 */ /* 0x004fe4000f8e020f */
[----:B------:R-:W-:Y:S01]  /*05f0*/  IMAD.IADD R11, R22, 0x1, -R11 ;  /* 0x00000001160b7824 */ /* 0x000fe200078e0a0b */
[----:B------:R-:W-:Y:S01]  /*0600*/  ISETP.NE.AND P1, PT, R3, 0x3, PT ;  /* 0x000000030300780c */ /* 0x000fe20003f25270 */
[----:B-----5:R-:W-:-:S03]  /*0610*/  IMAD.MOV R24, RZ, RZ, -R13 ;  /* 0x000000ffff187224 */ /* 0x020fc600078e0a0d */
[----:B------:R-:W-:Y:S01]  /*0620*/  ISETP.NE.AND P4, PT, R11, R6, PT ;  /* 0x000000060b00720c */ /* 0x000fe20003f85270 */
[----:B------:R-:W-:Y:S01]  /*0630*/  IMAD.SHL.U32 R11, R22, 0x4, RZ ;  /* 0x00000004160b7824 */ /* 0x000fe200078e00ff */
[----:B-1----:R-:W-:Y:S01]  /*0640*/  @!UP0 ULEA UR6, UR7, UR6, 0x18 ;  /* 0x0000000607068291 */ /* 0x002fe2000f8ec03f */
[----:B------:R-:W-:Y:S01]  /*0650*/  ISETP.EQ.OR P1, PT, R3, RZ, !P1 ;  /* 0x000000ff0300720c */ /* 0x000fe20004f22670 */
[----:B------:R-:W-:Y:S01]  /*0660*/  VOTEU.ALL UP0, P0 ;  /* 0x00000000003f7886 */ /* 0x000fe20000000000 */
[----:B------:R-:W-:Y:S01]  /*0670*/  LOP3.LUT P0, RZ, R8, 0x7, RZ, 0xc0, !PT ;  /* 0x0000000708ff7812 */ /* 0x000fe2000780c0ff */
[----:B------:R-:W-:Y:S01]  /*0680*/  VIADD R8, R2, 0xffffffff ;  /* 0xffffffff02087836 */ /* 0x000fe20000000000 */
[----:B------:R-:W-:Y:S01]  /*0690*/  LOP3.LUT R22, R22, 0xc, R11, 0x78, !PT ;  /* 0x0000000c16167812 */ /* 0x000fe200078e780b */
[----:B----4-:R-:W-:Y:S01]  /*06a0*/  IMAD R11, R9, R24, R4 ;  /* 0x00000018090b7224 */ /* 0x010fe200078e0204 */
[----:B------:R-:W-:Y:S02]  /*06b0*/  ISETP.EQ.AND P1, PT, R2, RZ, P1 ;  /* 0x000000ff0200720c */ /* 0x000fe40000f22270 */
[----:B------:R-:W-:-:S02]  /*06c0*/  ISETP.LT.U32.AND P0, PT, R22, 0x2, !P0 ;  /* 0x000000021600780c */ /* 0x000fc40004701070 */
[----:B------:R-:W-:Y:S01]  /*06d0*/  @P4 LEA.HI R0, R22, R22, RZ, 0x1 ;  /* 0x0000001616004211 */ /* 0x000fe200078f08ff */
[----:B------:R-:W0:Y:S02]  /*06e0*/  FENCE.VIEW.ASYNC.S ;  /* 0x00000000000073c6 */ /* 0x000e240000000000 */
[----:B0-----:R0:W1:Y:S01]  /*06f0*/  @!UP0 SYNCS.EXCH.64 URZ, [UR6+0x40], UR4 ;  /* 0x00004004063f85b2 */ /* 0x0010620008000100 */
[----:B------:R-:W-:Y:S02]  /*0700*/  ISETP.GE.U32.AND P6, PT, R8, 0x2, PT ;  /* 0x000000020800780c */ /* 0x000fe40003fc6070 */
[----:B------:R-:W-:Y:S02]  /*0710*/  @P4 SHF.R.S32.HI R0, RZ, 0x1, R0 ;  /* 0x00000001ff004819 */ /* 0x000fe40000011400 */
[----:B------:R-:W-:Y:S02]  /*0720*/  SEL R18, RZ, 0x1, !P1 ;  /* 0x00000001ff127807 */ /* 0x000fe40004800000 */
[----:B------:R-:W-:-:S02]  /*0730*/  @P4 ISETP.NE.AND P5, PT, R0, R11, PT ;  /* 0x0000000b0000420c */ /* 0x000fc40003fa5270 */
[----:B------:R-:W-:Y:S02]  /*0740*/  SEL R0, RZ, 0x1, !P0 ;  /* 0x00000001ff007807 */ /* 0x000fe40004000000 */
[----:B------:R-:W-:Y:S02]  /*0750*/  @P4 SEL R19, RZ, 0x1, P5 ;  /* 0x00000001ff134807 */ /* 0x000fe40002800000 */
[----:B------:R-:W-:Y:S02]  /*0760*/  SEL R18, R18, 0x2, P6 ;  /* 0x0000000212127807 */ /* 0x000fe40003000000 */
[----:B------:R-:W-:Y:S01]  /*0770*/  LOP3.LUT R19, R19, R0, RZ, 0xc0, !PT ;  /* 0x0000000013137212 */ /* 0x000fe200078ec0ff */
[----:B------:R0:W2:Y:S01]  /*0780*/  @!UP1 SYNCS.EXCH.64 URZ, [UR6+0x48], UR4 ;  /* 0x00004804063f95b2 */ /* 0x0000a20008000100 */
[----:B------:R-:W-:Y:S01]  /*0790*/  LOP3.LUT R0, R128, 0x7f, RZ, 0xc0, !PT ;  /* 0x0000007f80007812 */ /* 0x000fe200078ec0ff */
[----:B------:R-:W-:Y:S01]  /*07a0*/  NOP ;  /* 0x0000000000007918 */ /* 0x000fe20000000000 */
[----:B------:R-:W-:Y:S05]  /*07b0*/  @!P2 BRA `(.L_x_3) ;  /* 0x000000000008a947 */ /* 0x000fea0003800000 */
[----:B-12---:R-:W-:Y:S01]  /*07c0*/  UCGABAR_ARV ;  /* 0x00000000000079c7 */ /* 0x006fe20008000000 */
[----:B------:R-:W-:Y:S05]  /*07d0*/  BRA `(.L_x_4) ;  /* 0x0000000000047947 */ /* 0x000fea0003800000 */
.L_x_3:
[----:B-12---:R-:W-:Y:S01]  /*07e0*/  NOP ;  /* 0x0000000000007918 */ /* 0x006fe20000000000 */
.L_x_4:
[----:B------:R-:W1:Y:S01]  /*07f0*/  LDC R2, c[0x0][0x65c] ;  /* 0x00019700ff027b82 */ /* 0x000e620000000800 */
[----:B------:R-:W-:Y:S02]  /*0800*/  IMAD.U32 R10, RZ, RZ, UR8 ;  /* 0x00000008ff0a7e24 */ /* 0x000fe4000f8e00ff */
[----:B------:R-:W-:Y:S01]  /*0810*/  IMAD.MOV.U32 R11, RZ, RZ, RZ ;  /* 0x000000ffff0b7224 */ /* 0x000fe200078e00ff */
[----:B-1----:R-:W-:-:S04]  /*0820*/  ISETP.NE.AND P1, PT, R2, 0x1, PT ;  /* 0x000000010200780c */ /* 0x002fc80003f25270 */
[----:B------:R-:W-:-:S09]  /*0830*/  P2R R5, PR, RZ, 0x2 ;  /* 0x00000002ff057803 */ /* 0x000fd20000000000 */
[----:B------:R-:W1:Y:S01]  /*0840*/  @P1 LDC R17, c[0x0][0x10] ;  /* 0x00000400ff111b82 */ /* 0x000e620000000800 */
[----:B------:R-:W-:Y:S02]  /*0850*/  @P1 IMAD.MOV.U32 R5, RZ, RZ, RZ ;  /* 0x000000ffff051224 */ /* 0x000fe400078e00ff */
[----:B------:R-:W-:-:S05]  /*0860*/  @P1 IMAD.MOV.U32 R15, RZ, RZ, RZ ;  /* 0x000000ffff0f1224 */ /* 0x000fca00078e00ff */
[----:B------:R-:W2:Y:S01]  /*0870*/  @!P1 LDC R13, c[0x0][0xc] ;  /* 0x00000300ff0d9b82 */ /* 0x000ea20000000800 */
[----:B0-----:R-:W-:Y:S01]  /*0880*/  ULDC UR4, c[0x0][0xc] ;  /* 0x0000030000047ab9 */ /* 0x001fe20000000800 */
[----:B------:R-:W-:Y:S01]  /*0890*/  ULDC UR5, c[0x0][0x10] ;  /* 0x0000040000057ab9 */ /* 0x000fe20000000800 */
[----:B------:R-:W-:Y:S01]  /*08a0*/  ULDC UR6, c[0x0][0x14] ;  /* 0x0000050000067ab9 */ /* 0x000fe20000000800 */
[----:B------:R-:W-:-:S04]  /*08b0*/  UIMAD.WIDE.U32 UR4, UR4, UR5, URZ ;  /* 0x00000005040472a5 */ /* 0x000fc8000f8e003f */
[----:B------:R-:W-:Y:S02]  /*08c0*/  UIMAD.WIDE.U32 UR38, UR4, UR6, URZ ;  /* 0x00000006042672a5 */ /* 0x000fe4000f8e003f */
[----:B------:R-:W-:-:S04]  /*08d0*/  UIMAD UR41, UR5, UR6, URZ ;  /* 0x00000006052972a4 */ /* 0x000fc8000f8e023f */
[----:B------:R-:W-:Y:S01]  /*08e0*/  UIADD3 UR41, UR39, UR41, URZ ;  /* 0x0000002927297290 */ /* 0x000fe2000fffe03f */
[----:B-1----:R-:W-:-:S04]  /*08f0*/  @P1 IMAD.WIDE.U32 R16, R17, UR8, R4 ;  /* 0x0000000811101c25 */ /* 0x002fc8000f8e0004 */
[----:B------:R-:W-:Y:S02]  /*0900*/  @P1 IMAD.IADD R17, R17, 0x1, R15 ;  /* 0x0000000111111824 */ /* 0x000fe400078e020f */
[----:B--2---:R-:W-:-:S04]  /*0910*/  @!P1 IMAD.WIDE.U32 R10, R4, R13, R10 ;  /* 0x0000000d040a9225 */ /* 0x004fc800078e000a */
[----:B------:R-:W-:Y:S02]  /*0920*/  @!P1 IMAD.MOV.U32 R16, RZ, RZ, R10 ;  /* 0x000000ffff109224 */ /* 0x000fe400078e000a */
[----:B------:R-:W-:Y:S01]  /*0930*/  @!P1 IMAD.MOV.U32 R17, RZ, RZ, R11 ;  /* 0x000000ffff119224 */ /* 0x000fe200078e000b */
[----:B------:R-:W-:Y:S06]  /*0940*/  @!P2 BRA `(.L_x_5) ;  /* 0x00000000000ca947 */ /* 0x000fec0003800000 */
[----:B------:R-:W-:Y:S01]  /*0950*/  UCGABAR_WAIT ;  /* 0x0000000000007dc7 */ /* 0x000fe20008000000 */
[----:B------:R-:W-:Y:S01]  /*0960*/  CCTL.IVALL ;  /* 0x00000000ff00798f */ /* 0x000fe20002000000 */
[----:B------:R-:W-:Y:S05]  /*0970*/  BRA `(.L_x_6) ;  /* 0x0000000000047947 */ /* 0x000fea0003800000 */
.L_x_5:
[----:B------:R-:W-:Y:S06]  /*0980*/  BAR.SYNC.DEFER_BLOCKING 0x0 ;  /* 0x0000000000007b1d */ /* 0x000fec0000010000 */
.L_x_6:
[----:B------:R-:W-:Y:S05]  /*0990*/  @!P3 BRA `(.L_x_7) ;  /* 0x00000070008cb947 */ /* 0x000fea0003800000 */
[----:B------:R-:W-:-:S13]  /*09a0*/  ISETP.GT.U32.AND P0, PT, R8, 0x1, PT ;  /* 0x000000010800780c */ /* 0x000fda0003f04070 */
[----:B------:R-:W-:Y:S05]  /*09b0*/  @P0 EXIT ;  /* 0x000000000000094d */ /* 0x000fea0003800000 */
[----:B------:R-:W-:Y:S01]  /*09c0*/  ULDC.64 UR4, c[0x0][0x650] ;  /* 0x0001940000047ab9 */ /* 0x000fe20000000a00 */
[----:B------:R-:W-:Y:S01]  /*09d0*/  PRMT R3, RZ, 0x7610, R3 ;  /* 0x00007610ff037816 */ /* 0x000fe20000000003 */
[----:B------:R-:W-:Y:S01]  /*09e0*/  IMAD.MOV.U32 R123, RZ, RZ, -0x1 ;  /* 0xffffffffff7b7424 */ /* 0x000fe200078e00ff */
[----:B------:R-:W-:Y:S01]  /*09f0*/  ISETP.GE.U32.AND P0, PT, R16, UR4, PT ;  /* 0x0000000410007c0c */ /* 0x000fe2000bf06070 */
[----:B------:R-:W-:Y:S02]  /*0a00*/  IMAD.MOV.U32 R122, RZ, RZ, -0x1 ;  /* 0xffffffffff7a7424 */ /* 0x000fe400078e00ff */
[----:B------:R-:W-:Y:S01]  /*0a10*/  IMAD.MOV.U32 R23, RZ, RZ, -0x1 ;  /* 0xffffffffff177424 */ /* 0x000fe200078e00ff */
[----:B------:R-:W-:-:S13]  /*0a20*/  ISETP.GE.U32.AND.EX P0, PT, R17, UR5, PT, P0 ;  /* 0x0000000511007c0c */ /* 0x000fda000bf06100 */
[----:B------:R-:W-:Y:S05]  /*0a30*/  @P0 BRA `(.L_x_8) ;  /* 0x00000004002c0947 */ /* 0x000fea0003800000 */
[----:B------:R-:W0:Y:S01]  /*0a40*/  LDC.64 R26, c[0x0][0x628] ;  /* 0x00018a00ff1a7b82 */ /* 0x000e220000000a00 */
[----:B------:R-:W-:Y:S02]  /*0a50*/  IMAD.MOV.U32 R10, RZ, RZ, R16 ;  /* 0x000000ffff0a7224 */ /* 0x000fe400078e0010 */
[----:B------:R-:W-:-:S05]  /*0a60*/  IMAD.MOV.U32 R11, RZ, RZ, R17 ;  /* 0x000000ffff0b7224 */ /* 0x000fca00078e0011 */
[----:B------:R-:W1:Y:S08]  /*0a70*/  LDC R8, c[0x0][0x630] ;  /* 0x00018c00ff087b82 */ /* 0x000e700000000800 */
[----:B------:R-:W2:Y:S01]  /*0a80*/  LDC.64 R28, c[0x0][0x620] ;  /* 0x00018800ff1c7b82 */ /* 0x000ea20000000a00 */
[----:B0-----:R-:W-:-:S04]  /*0a90*/  ISETP.NE.U32.AND P0, PT, R26, RZ, PT ;  /* 0x000000ff1a00720c */ /* 0x001fc80003f05070 */
[----:B------:R-:W-:-:S13]  /*0aa0*/  ISETP.NE.AND.EX P0, PT, R27, RZ, PT, P0 ;  /* 0x000000ff1b00720c */ /* 0x000fda0003f05300 */
[----:B-12---:R-:W-:Y:S05]  /*0ab0*/  @!P0 BRA `(.L_x_9) ;  /* 0x0000000000288947 */ /* 0x006fea0003800000 */
[----:B------:R-:W0:Y:S02]  /*0ac0*/  LDC R3, c[0x0][0x634] ;  /* 0x00018d00ff037b82 */ /* 0x000e240000000800 */
[----:B0-----:R-:W-:-:S05]  /*0ad0*/  IADD3 R3, P0, R16, R3, RZ ;  /* 0x0000000310037210 */ /* 0x001fca0007f1e0ff */
[----:B------:R-:W-:-:S04]  /*0ae0*/  IMAD.X R21, RZ, RZ, R17, P0 ;  /* 0x000000ffff157224 */ /* 0x000fc800000e0611 */
[----:B------:R-:W-:-:S04]  /*0af0*/  IMAD.WIDE.U32 R10, R21, R26, RZ ;  /* 0x0000001a150a7225 */ /* 0x000fc800078e00ff */
[----:B------:R-:W-:-:S04]  /*0b00*/  IMAD.WIDE.U32 R12, P0, R3, R27, R10 ;  /* 0x0000001b030c7225 */ /* 0x000fc8000780000a */
[----:B------:R-:W-:-:S04]  /*0b10*/  IMAD.WIDE.U32 R10, R3, R26, RZ ;  /* 0x0000001a030a7225 */ /* 0x000fc800078e00ff */
[----:B------:R-:W-:Y:S01]  /*0b20*/  IMAD.X R15, RZ, RZ, RZ, P0 ;  /* 0x000000ffff0f7224 */ /* 0x000fe200000e06ff */
[----:B------:R-:W-:Y:S01]  /*0b30*/  IADD3 RZ, P0, R11, R12, RZ ;  /* 0x0000000c0bff7210 */ /* 0x000fe20007f1e0ff */
[----:B------:R-:W-:-:S04]  /*0b40*/  IMAD.MOV.U32 R14, RZ, RZ, R13 ;  /* 0x000000ffff0e7224 */ /* 0x000fc800078e000d */
[----:B------:R-:W-:-:S08]  /*0b50*/  IMAD.WIDE.U32.X R10, R21, R27, R14, P0 ;  /* 0x0000001b150a7225 */ /* 0x000fd000000e040e */
.L_x_9:
[----:B------:R-:W0:Y:S01]  /*0b60*/  LDC.64 R32, c[0x0][0x640] ;  /* 0x00019000ff207b82 */ /* 0x000e220000000a00 */
[--C-:B------:R-:W-:Y:S01]  /*0b70*/  SHF.R.U64 R27, R10, R8, R11.reuse ;  /* 0x000000080a1b7219 */ /* 0x100fe2000000120b */
[----:B------:R-:W-:Y:S01]  /*0b80*/  IMAD R31, R9, R24, R4 ;  /* 0x00000018091f7224 */ /* 0x000fe200078e0204 */
[----:B------:R-:W-:Y:S01]  /*0b90*/  SHF.R.U32.HI R3, RZ, R8, R11 ;  /* 0x00000008ff037219 */ /* 0x000fe2000001160b */
[----:B------:R-:W-:Y:S01]  /*0ba0*/  IMAD.MOV.U32 R23, RZ, RZ, 0x1 ;  /* 0x00000001ff177424 */ /* 0x000fe200078e00ff */
[----:B------:R-:W-:-:S03]  /*0bb0*/  IADD3 R5, P0, RZ, -R27, RZ ;  /* 0x8000001bff057210 */ /* 0x000fc60007f1e0ff */
[----:B------:R-:W1:Y:S02]  /*0bc0*/  LDC R12, c[0x0][0x618] ;  /* 0x00018600ff0c7b82 */ /* 0x000e640000000800 */
[----:B------:R-:W-:Y:S02]  /*0bd0*/  IMAD.X R3, RZ, RZ, ~R3, P0 ;  /* 0x000000ffff037224 */ /* 0x000fe400000e0e03 */
[----:B------:R-:W-:-:S04]  /*0be0*/  IMAD.WIDE.U32 R10, R5, R28, R16 ;  /* 0x0000001c050a7225 */ /* 0x000fc800078e0010 */
[----:B------:R-:W2:Y:S01]  /*0bf0*/  LDC R20, c[0x0][0x608] ;  /* 0x00018200ff147b82 */ /* 0x000ea20000000800 */
[----:B------:R-:W-:Y:S02]  /*0c00*/  IMAD R8, R3, R28, RZ ;  /* 0x0000001c03087224 */ /* 0x000fe400078e02ff */
[----:B------:R-:W-:Y:S02]  /*0c10*/  IMAD.MOV.U32 R3, RZ, RZ, -0x1 ;  /* 0xffffffffff037424 */ /* 0x000fe400078e00ff */
[----:B------:R-:W-:-:S03]  /*0c20*/  IMAD R5, R5, R29, R8 ;  /* 0x0000001d05057224 */ /* 0x000fc600078e0208 */
[----:B------:R-:W3:Y:S01]  /*0c30*/  LDC R30, c[0x0][0x658] ;  /* 0x00019600ff1e7b82 */ /* 0x000ee20000000800 */
[----:B------:R-:W-:Y:S01]  /*0c40*/  IMAD.IADD R5, R11, 0x1, R5 ;  /* 0x000000010b057824 */ /* 0x000fe200078e0205 */
[----:B0-----:R-:W-:-:S04]  /*0c50*/  ISETP.NE.U32.AND P0, PT, R32, RZ, PT ;  /* 0x000000ff2000720c */ /* 0x001fc80003f05070 */
[----:B------:R-:W-:Y:S02]  /*0c60*/  ISETP.NE.AND.EX P0, PT, R33, RZ, PT, P0 ;  /* 0x000000ff2100720c */ /* 0x000fe40003f05300 */
[----:B------:R-:W0:Y:S01]  /*0c70*/  LDC R26, c[0x0][0x600] ;  /* 0x00018000ff1a7b82 */ /* 0x000e220000000800 */
[-CC-:B-1----:R-:W-:Y:S02]  /*0c80*/  SHF.R.U64 R14, R10, R12.reuse, R5.reuse ;  /* 0x0000000c0a0e7219 */ /* 0x182fe40000001205 */
[----:B------:R-:W-:-:S05]  /*0c90*/  SHF.R.U32.HI R5, RZ, R12, R5 ;  /* 0x0000000cff057219 */ /* 0x000fca0000011605 */
[----:B------:R-:W1:Y:S01]  /*0ca0*/  LDC R15, c[0x0][0x648] ;  /* 0x00019200ff0f7b82 */ /* 0x000e620000000800 */
[-CC-:B--2---:R-:W-:Y:S02]  /*0cb0*/  SHF.R.U64 R29, R14, R20.reuse, R5.reuse ;  /* 0x000000140e1d7219 */ /* 0x184fe40000001205 */
[----:B------:R-:W-:-:S05]  /*0cc0*/  SHF.R.U32.HI R5, RZ, R20, R5 ;  /* 0x00000014ff057219 */ /* 0x000fca0000011605 */
[----:B------:R-:W2:Y:S01]  /*0cd0*/  LDC R21, c[0x0][0x638] ;  /* 0x00018e00ff157b82 */ /* 0x000ea20000000800 */
[-CC-:B---3--:R-:W-:Y:S02]  /*0ce0*/  SHF.R.U64 R20, R29, R30.reuse, R5.reuse ;  /* 0x0000001e1d147219 */ /* 0x188fe40000001205 */
[-C--:B------:R-:W-:Y:S02]  /*0cf0*/  SHF.L.U32 R3, R3, R30.reuse, RZ ;  /* 0x0000001e03037219 */ /* 0x080fe400000006ff */
[----:B------:R-:W-:Y:S01]  /*0d00*/  SHF.R.U32.HI R5, RZ, R30, R5 ;  /* 0x0000001eff057219 */ /* 0x000fe20000011605 */
[----:B------:R-:W-:Y:S01]  /*0d10*/  IMAD.MOV.U32 R4, RZ, RZ, R20 ;  /* 0x000000ffff047224 */ /* 0x000fe200078e0014 */
[----:B------:R-:W-:Y:S01]  /*0d20*/  LOP3.LUT R12, RZ, R3, RZ, 0x33, !PT ;  /* 0x00000003ff0c7212 */ /* 0x000fe200078e33ff */
[----:B------:R-:W3:Y:S01]  /*0d30*/  LDC R25, c[0x0][0x610] ;  /* 0x00018400ff197b82 */ /* 0x000ee20000000800 */
[----:B------:R-:W-:Y:S05]  /*0d40*/  @!P0 BRA `(.L_x_10) ;  /* 0x0000000000288947 */ /* 0x000fea0003800000 */
[----:B------:R-:W4:Y:S02]  /*0d50*/  LDC R3, c[0x0][0x64c] ;  /* 0x00019300ff037b82 */ /* 0x000f240000000800 */
[----:B----4-:R-:W-:-:S05]  /*0d60*/  IADD3 R3, P0, R20, R3, RZ ;  /* 0x0000000314037210 */ /* 0x010fca0007f1e0ff */
        /* <DEDUP_REMOVED lines=8> */
.L_x_10:
[----:B-1----:R-:W-:Y:S01]  /*0df0*/  SHF.R.U64 R4, R4, R15, R5 ;  /* 0x0000000f04047219 */ /* 0x002fe20000001205 */
[----:B0-----:R-:W-:Y:S01]  /*0e00*/  VIADD R5, R26, 0xffffffff ;  /* 0xffffffff1a057836 */ /* 0x001fe20000000000 */
[----:B------:R-:W-:Y:S01]  /*0e10*/  SHF.L.U32 R3, R23, R30, RZ ;  /* 0x0000001e17037219 */ /* 0x000fe200000006ff */
[----:B------:R-:W-:Y:S01]  /*0e20*/  IMAD.MOV.U32 R23, RZ, RZ, R27 ;  /* 0x000000ffff177224 */ /* 0x000fe200078e001b */
[----:B------:R-:W-:Y:S01]  /*0e30*/  LOP3.LUT R12, R29, R12, RZ, 0xc0, !PT ;  /* 0x0000000c1d0c7212 */ /* 0x000fe200078ec0ff */
[----:B------:R-:W-:Y:S01]  /*0e40*/  IMAD.MOV R8, RZ, RZ, -R4 ;  /* 0x000000ffff087224 */ /* 0x000fe200078e0a04 */
[----:B------:R-:W-:Y:S02]  /*0e50*/  SEL R6, R6, R31, !P1 ;  /* 0x0000001f06067207 */ /* 0x000fe40004800000 */
[----:B------:R-:W-:Y:S01]  /*0e60*/  LOP3.LUT R5, R14, R5, RZ, 0xc0, !PT ;  /* 0x000000050e057212 */ /* 0x000fe200078ec0ff */
[----:B------:R-:W-:Y:S02]  /*0e70*/  IMAD R9, R3, R4, R12 ;  /* 0x0000000403097224 */ /* 0x000fe400078e020c */
[----:B--2---:R-:W-:-:S02]  /*0e80*/  IMAD R3, R8, R21, R20 ;  /* 0x0000001508037224 */ /* 0x004fc400078e0214 */
[----:B---3--:R-:W-:Y:S02]  /*0e90*/  IMAD R6, R9, R25, R6 ;  /* 0x0000001909067224 */ /* 0x008fe400078e0206 */
[----:B------:R-:W-:Y:S02]  /*0ea0*/  IMAD R123, R3, R26, R5 ;  /* 0x0000001a037b7224 */ /* 0x000fe400078e0205 */
[----:B------:R-:W-:-:S03]  /*0eb0*/  IMAD.MOV.U32 R4, RZ, RZ, 0x1 ;  /* 0x00000001ff047424 */ /* 0x000fc600078e00ff */
[----:B------:R-:W-:Y:S02]  /*0ec0*/  SEL R122, R123, R6, !P1 ;  /* 0x000000067b7a7207 */ /* 0x000fe40004800000 */
[----:B------:R-:W-:Y:S02]  /*0ed0*/  PRMT R3, R4, 0x7610, R3 ;  /* 0x0000761004037816 */ /* 0x000fe40000000003 */
[----:B------:R-:W-:-:S07]  /*0ee0*/  SEL R123, R6, R123, !P1 ;  /* 0x0000007b067b7207 */ /* 0x000fce0004800000 */
.L_x_8:
[----:B------:R-:W-:-:S08]  /*0ef0*/  NOP ;  /* 0x0000000000007918 */ /* 0x000fd00000000000 */
[----:B------:R-:W0:Y:S02]  /*0f00*/  USETMAXREG.TRY_ALLOC.CTAPOOL UP0, 0xe8 ;  /* 0x000000e8000079c8 */ /* 0x000e240008000600 */
[----:B0-----:R-:W-:-:S13]  /*0f10*/  PLOP3.LUT P0, PT, PT, PT, UP0, 0x80, 0x0 ;  /* 0x000000000000781c */ /* 0x001fda0003f0f008 */
[----:B------:R-:W-:Y:S05]  /*0f20*/  @!P0 BRA `(.L_x_8) ;  /* 0xfffffffc00f08947 */ /* 0x000fea000383ffff */
[----:B------:R-:W-:Y:S01]  /*0f30*/  ULDC.64 UR4, c[0x0][0x598] ;  /* 0x0001660000047ab9 */ /* 0x000fe20000000a00 */
[----:B------:R-:W-:Y:S01]  /*0f40*/  ULDC.64 UR36, c[0x0][0x208] ;  /* 0x0000820000247ab9 */ /* 0x000fe20000000a00 */
[----:B------:R-:W-:-:S04]  /*0f50*/  ISETP.NE.U32.AND P0, PT, RZ, UR4, PT ;  /* 0x00000004ff007c0c */ /* 0x000fc8000bf05070 */
[----:B------:R-:W-:-:S13]  /*0f60*/  ISETP.NE.AND.EX P0, PT, RZ, UR5, PT, P0 ;  /* 0x00000005ff007c0c */ /* 0x000fda000bf05300 */
[----:B------:R-:W-:Y:S05]  /*0f70*/  @!P0 BRA `(.L_x_11) ;  /* 0x00000000001c8947 */ /* 0x000fea0003800000 */
[----:B------:R-:W0:Y:S02]  /*0f80*/  LDC.64 R4, c[0x0][0x598] ;  /* 0x00016600ff047b82 */ /* 0x000e240000000a00 */
[----:B0-----:R-:W2:Y:S02]  /*0f90*/  LDG.E.64 R4, desc[UR36][R4.64] ;  /* 0x0000002404047981 */ /* 0x001ea4000c1e1b00 */
[----:B--2---:R-:W-:-:S04]  /*0fa0*/  ISETP.NE.U32.AND P0, PT, R4, RZ, PT ;  /* 0x000000ff0400720c */ /* 0x004fc80003f05070 */
[----:B------:R-:W-:-:S13]  /*0fb0*/  ISETP.NE.AND.EX P0, PT, R5, RZ, PT, P0 ;  /* 0x000000ff0500720c */ /* 0x000fda0003f05300 */
[----:B------:R-:W-:Y:S05]  /*0fc0*/  @!P0 BRA `(.L_x_11) ;  /* 0x0000000000088947 */ /* 0x000fea0003800000 */
[----:B------:R0:W5:Y:S01]  /*0fd0*/  LD.E R124, desc[UR36][R4.64] ;  /* 0x00000024047c7980 */ /* 0x000162000c101900 */
[----:B------:R-:W-:Y:S05]  /*0fe0*/  BRA `(.L_x_12) ;  /* 0x0000000000247947 */ /* 0x000fea0003800000 */
.L_x_11:
[----:B------:R-:W-:Y:S02]  /*0ff0*/  ULDC.64 UR4, c[0x0][0x588] ;  /* 0x0001620000047ab9 */ /* 0x000fe40000000a00 */
[----:B------:R-:W-:-:S04]  /*1000*/  ISETP.NE.U32.AND P0, PT, RZ, UR4, PT ;  /* 0x00000004ff007c0c */ /* 0x000fc8000bf05070 */
[----:B------:R-:W-:-:S13]  /*1010*/  ISETP.NE.AND.EX P0, PT, RZ, UR5, PT, P0 ;  /* 0x00000005ff007c0c */ /* 0x000fda000bf05300 */
[----:B------:R-:W-:Y:S05]  /*1020*/  @!P0 BRA `(.L_x_13) ;  /* 0x00000000000c8947 */ /* 0x000fea0003800000 */
[----:B------:R-:W0:Y:S02]  /*1030*/  LDC.64 R124, c[0x0][0x588] ;  /* 0x00016200ff7c7b82 */ /* 0x000e240000000a00 */
[----:B0-----:R1:W5:Y:S01]  /*1040*/  LDG.E R124, desc[UR36][R124.64] ;  /* 0x000000247c7c7981 */ /* 0x001362000c1e1900 */
[----:B------:R-:W-:Y:S05]  /*1050*/  BRA `(.L_x_12) ;  /* 0x0000000000087947 */ /* 0x000fea0003800000 */
.L_x_13:
[----:B------:R-:W-:Y:S02]  /*1060*/  ULDC UR4, c[0x0][0x580] ;  /* 0x0001600000047ab9 */ /* 0x000fe40000000800 */
[----:B------:R-:W-:-:S07]  /*1070*/  IMAD.U32 R124, RZ, RZ, UR4 ;  /* 0x00000004ff7c7e24 */ /* 0x000fce000f8e00ff */
.L_x_12:
[----:B------:R-:W-:Y:S02]  /*1080*/  ULDC.64 UR4, c[0x0][0x5a0] ;  /* 0x0001680000047ab9 */ /* 0x000fe40000000a00 */
[----:B------:R-:W-:-:S04]  /*1090*/  ISETP.NE.U32.AND P0, PT, RZ, UR4, PT ;  /* 0x00000004ff007c0c */ /* 0x000fc8000bf05070 */
[----:B------:R-:W-:-:S13]  /*10a0*/  ISETP.NE.AND.EX P0, PT, RZ, UR5, PT, P0 ;  /* 0x00000005ff007c0c */ /* 0x000fda000bf05300 */
[----:B------:R-:W-:Y:S05]  /*10b0*/  @!P0 BRA `(.L_x_14) ;  /* 0x00000000001c8947 */ /* 0x000fea0003800000 */
[----:B0-----:R-:W0:Y:S02]  /*10c0*/  LDC.64 R4, c[0x0][0x5a0] ;  /* 0x00016800ff047b82 */ /* 0x001e240000000a00 */
[----:B0-----:R-:W2:Y:S02]  /*10d0*/  LDG.E.64 R4, desc[UR36][R4.64] ;  /* 0x0000002404047981 */ /* 0x001ea4000c1e1b00 */
[----:B--2---:R-:W-:-:S04]  /*10e0*/  ISETP.NE.U32.AND P0, PT, R4, RZ, PT ;  /* 0x000000ff0400720c */ /* 0x004fc80003f05070 */
[----:B------:R-:W-:-:S13]  /*10f0*/  ISETP.NE.AND.EX P0, PT, R5, RZ, PT, P0 ;  /* 0x000000ff0500720c */ /* 0x000fda0003f05300 */
[----:B------:R-:W-:Y:S05]  /*1100*/  @!P0 BRA `(.L_x_14) ;  /* 0x0000000000088947 */ /* 0x000fea0003800000 */
[----:B-1----:R0:W5:Y:S01]  /*1110*/  LD.E R125, desc[UR36][R4.64] ;  /* 0x00000024047d7980 */ /* 0x002162000c101900 */
[----:B------:R-:W-:Y:S05]  /*1120*/  BRA `(.L_x_15) ;  /* 0x0000000000247947 */ /* 0x000fea0003800000 */
.L_x_14:
[----:B------:R-:W-:Y:S02]  /*1130*/  ULDC.64 UR4, c[0x0][0x590] ;  /* 0x0001640000047ab9 */ /* 0x000fe40000000a00 */
[----:B------:R-:W-:-:S04]  /*1140*/  ISETP.NE.U32.AND P0, PT, RZ, UR4, PT ;  /* 0x00000004ff007c0c */ /* 0x000fc8000bf05070 */
[----:B------:R-:W-:-:S13]  /*1150*/  ISETP.NE.AND.EX P0, PT, RZ, UR5, PT, P0 ;  /* 0x00000005ff007c0c */ /* 0x000fda000bf05300 */
[----:B------:R-:W-:Y:S05]  /*1160*/  @!P0 BRA `(.L_x_16) ;  /* 0x00000000000c8947 */ /* 0x000fea0003800000 */
[----:B0-----:R-:W1:Y:S02]  /*1170*/  LDC.64 R4, c[0x0][0x590] ;  /* 0x00016400ff047b82 */ /* 0x001e640000000a00 */
[----:B-1----:R1:W5:Y:S01]  /*1180*/  LDG.E R125, desc[UR36][R4.64] ;  /* 0x00000024047d7981 */ /* 0x002362000c1e1900 */
[----:B------:R-:W-:Y:S05]  /*1190*/  BRA `(.L_x_15) ;  /* 0x0000000000087947 */ /* 0x000fea0003800000 */
.L_x_16:
[----:B------:R-:W-:Y:S02]  /*11a0*/  ULDC UR4, c[0x0][0x584] ;  /* 0x0001610000047ab9 */ /* 0x000fe40000000800 */
[----:B-1----:R-:W-:-:S07]  /*11b0*/  IMAD.U32 R125, RZ, RZ, UR4 ;  /* 0x00000004ff7d7e24 */ /* 0x002fce000f8e00ff */
.L_x_15:
[----:B------:R-:W-:-:S13]  /*11c0*/  LOP3.LUT P0, RZ, R3, 0xff, RZ, 0xc0, !PT ;  /* 0x000000ff03ff7812 */ /* 0x000fda000780c0ff */
[----:B------:R-:W-:Y:S05]  /*11d0*/  @!P0 EXIT ;  /* 0x000000000000894d */ /* 0x000fea0003800000 */
[----:B------:R-:W2:Y:S01]  /*11e0*/  LDC R127, c[0x0][0x658] ;  /* 0x00019600ff7f7b82 */ /* 0x000ea20000000800 */
[----:B------:R-:W-:Y:S01]  /*11f0*/  LOP3.LUT R7, R7, 0x1, RZ, 0xc0, !PT ;  /* 0x0000000107077812 */ /* 0x000fe200078ec0ff */
[----:B------:R-:W-:Y:S01]  /*1200*/  ULDC.64 UR6, c[0x0][0x288] ;  /* 0x0000a20000067ab9 */ /* 0x000fe20000000a00 */
[----:B------:R-:W-:Y:S01]  /*1210*/  SHF.R.U32.HI R3, RZ, 0x2, R128 ;  /* 0x00000002ff037819 */ /* 0x000fe20000011680 */
[----:B------:R-:W-:Y:S01]  /*1220*/  UIADD3 UR4, UR7, 0xff, URZ ;  /* 0x000000ff07047890 */ /* 0x000fe2000fffe03f */
[----:B------:R-:W-:Y:S01]  /*1230*/  SHF.R.U32.HI R0, RZ, 0x1, R0 ;  /* 0x00000001ff007819 */ /* 0x000fe20000011600 */
[----:B------:R-:W-:Y:S01]  /*1240*/  IMAD.SHL.U32 R120, R7, 0x40, RZ ;  /* 0x0000004007787824 */ /* 0x000fe200078e00ff */
[----:B------:R-:W-:Y:S01]  /*1250*/  LOP3.LUT R3, R3, 0x7, RZ, 0xc0, !PT ;  /* 0x0000000703037812 */ /* 0x000fe200078ec0ff */
[----:B------:R-:W-:Y:S01]  /*1260*/  USHF.R.S32.HI UR5, URZ, 0x1f, UR4 ;  /* 0x0000001f3f057899 */ /* 0x000fe20008011404 */
[----:B------:R-:W-:Y:S01]  /*1270*/  LOP3.LUT R0, R0, 0x30, RZ, 0xc0, !PT ;  /* 0x0000003000007812 */ /* 0x000fe200078ec0ff */
[----:B------:R-:W-:Y:S01]  /*1280*/  IMAD.MOV.U32 R6, RZ, RZ, 0x1 ;  /* 0x00000001ff067424 */ /* 0x000fe200078e00ff */
[--C-:B------:R-:W-:Y:S01]  /*1290*/  LOP3.LUT R120, R120, 0x40, R3.reuse, 0xe2, !PT ;  /* 0x0000004078787812 */ /* 0x100fe200078ee203 */
[----:B------:R-:W-:Y:S01]  /*12a0*/  ULEA.HI UR5, UR5, UR4, URZ, 0x8 ;  /* 0x0000000405057291 */ /* 0x000fe2000f8f403f */
[-C--:B01----:R-:W-:Y:S01]  /*12b0*/  IADD3 R4, RZ, -R0.reuse, -R3 ;  /* 0x80000000ff047210 */ /* 0x083fe20007ffe803 */
[----:B------:R-:W-:Y:S01]  /*12c0*/  IMAD.U32 R5, RZ, RZ, UR6 ;  /* 0x00000006ff057e24 */ /* 0x000fe2000f8e00ff */
[----:B------:R-:W-:Y:S01]  /*12d0*/  LOP3.LUT R120, R120, R0, RZ, 0xfc, !PT ;  /* 0x0000000078787212 */ /* 0x000fe200078efcff */
[----:B------:R-:W-:Y:S01]  /*12e0*/  USHF.R.S32.HI UR43, URZ, 0x8, UR5 ;  /* 0x000000083f2b7899 */ /* 0x000fe20008011405 */
[----:B------:R-:W-:Y:S01]  /*12f0*/  IMAD.MOV.U32 R0, RZ, RZ, -0x1 ;  /* 0xffffffffff007424 */ /* 0x000fe200078e00ff */
[C---:B------:R-:W-:Y:S01]  /*1300*/  LOP3.LUT R126, R128.reuse, 0x3, RZ, 0xc0, !PT ;  /* 0x00000003807e7812 */ /* 0x040fe200078ec0ff */
[----:B------:R-:W-:Y:S01]  /*1310*/  IMAD R4, R7, -0x40, R4 ;  /* 0xffffffc007047824 */ /* 0x000fe200078e0204 */
[----:B------:R-:W-:Y:S01]  /*1320*/  UISETP.LT.AND UP0, UPT, UR43, 0x1, UPT ;  /* 0x000000012b00788c */ /* 0x000fe2000bf01270 */
[----:B------:R-:W-:Y:S01]  /*1330*/  LOP3.LUT R129, R128, 0x80, RZ, 0xc0, !PT ;  /* 0x0000008080817812 */ /* 0x000fe200078ec0ff */
[----:B------:R-:W-:Y:S01]  /*1340*/  ULDC UR4, c[0x0][0x284] ;  /* 0x0000a10000047ab9 */ /* 0x000fe20000000800 */
[----:B------:R-:W-:Y:S01]  /*1350*/  IMAD R126, R126, -0x2, R5 ;  /* 0xfffffffe7e7e7824 */ /* 0x000fe200078e0205 */
[-C--:B--2---:R-:W-:Y:S01]  /*1360*/  SHF.L.U32 R0, R0, R127.reuse, RZ ;  /* 0x0000007f00007219 */ /* 0x084fe200000006ff */
[----:B------:R-:W-:Y:S01]  /*1370*/  USEL UR44, UR43, 0x1, UP0 ;  /* 0x000000012b2c7887 */ /* 0x000fe20008000000 */
[----:B------:R-:W-:Y:S01]  /*1380*/  SHF.L.U32 R127, R6, R127, RZ ;  /* 0x0000007f067f7219 */ /* 0x000fe200000006ff */
[----:B------:R-:W-:Y:S01]  /*1390*/  IMAD.SHL.U32 R128, R128, 0x2, RZ ;  /* 0x0000000280807824 */ /* 0x000fe200078e00ff */
[----:B------:R-:W-:Y:S01]  /*13a0*/  SHF.R.U32.HI R129, RZ, 0x7, R129 ;  /* 0x00000007ff817819 */ /* 0x000fe20000011681 */
[----:B------:R-:W-:Y:S01]  /*13b0*/  VIADD R131, R4, UR4 ;  /* 0x0000000404837c36 */ /* 0x000fe20008000000 */
[----:B------:R-:W-:Y:S01]  /*13c0*/  LOP3.LUT R130, RZ, R0, RZ, 0x33, !PT ;  /* 0x00000000ff827212 */ /* 0x000fe200078e33ff */
[----:B------:R-:W-:Y:S01]  /*13d0*/  IMAD.MOV.U32 R121, RZ, RZ, RZ ;  /* 0x000000ffff797224 */ /* 0x000fe200078e00ff */
[----:B------:R-:W-:Y:S01]  /*13e0*/  UIADD3 UR44, UR43, -UR44, URZ ;  /* 0x8000002c2b2c7290 */ /* 0x000fe2000fffe03f */
[----:B------:R-:W-:Y:S01]  /*13f0*/  UMOV UR40, URZ ;  /* 0x0000003f00287c82 */ /* 0x000fe20008000000 */
[----:B------:R-:W-:-:S10]  /*1400*/  UMOV UR42, URZ ;  /* 0x0000003f002a7c82 */ /* 0x000fd40008000000 */
.L_x_230:
[----:B0-----:R-:W0:Y:S01]  /*1410*/  SHFL.IDX PT, R0, R129, RZ, 0x1f ;  /* 0x00001fff81007589 */ /* 0x001e2200000e0000 */
[----:B------:R-:W1:Y:S01]  /*1420*/  S2UR UR7, SR_CgaCtaId ;  /* 0x00000000000779c3 */ /* 0x000e620000008800 */
[----:B------:R-:W-:Y:S01]  /*1430*/  UMOV UR6, 0x400 ;  /* 0x0000040000067882 */ /* 0x000fe20000000000 */
[----:B0-----:R-:W-:Y:S01]  /*1440*/  R2UR UR4, R0 ;  /* 0x00000000000472ca */ /* 0x001fe200000e0000 */
[----:B-1----:R-:W-:-:S12]  /*1450*/  ULEA UR6, UR7, UR6, 0x18 ;  /* 0x0000000607067291 */ /* 0x002fd8000f8ec03f */
[----:B------:R-:W-:-:S04]  /*1460*/  ULEA.HI UR5, UR4, UR4, URZ, 0x1 ;  /* 0x0000000404057291 */ /* 0x000fc8000f8f083f */
[----:B------:R-:W-:-:S04]  /*1470*/  ULOP3.LUT UR5, UR5, 0x7fffe, URZ, 0xc0, !UPT ;  /* 0x0007fffe05057892 */ /* 0x000fc8000f8ec03f */
[----:B------:R-:W-:-:S03]  /*1480*/  UIADD3 UR5, UR4, -UR5, URZ ;  /* 0x8000000504057290 */ /* 0x000fc6000fffe03f */
[----:B------:R-:W-:Y:S01]  /*1490*/  ULDC UR4, c[0x0][0x28c] ;  /* 0x0000a30000047ab9 */ /* 0x000fe20000000800 */
[----:B------:R-:W-:Y:S01]  /*14a0*/  ULEA UR5, UR5, UR6, 0xd ;  /* 0x0000000605057291 */ /* 0x000fe2000f8e683f */
[----:B------:R-:W-:-:S03]  /*14b0*/  ISETP.LT.AND P0, PT, RZ, UR4, PT ;  /* 0x00000004ff007c0c */ /* 0x000fc6000bf01270 */
[----:B------:R-:W-:-:S04]  /*14c0*/  UIADD3 UR5, UR5, 0x100, URZ ;  /* 0x0000010005057890 */ /* 0x000fc8000fffe03f */
[----:B------:R-:W-:-:S04]  /*14d0*/  USHF.R.U32.HI UR5, URZ, 0x4, UR5 ;  /* 0x000000043f057899 */ /* 0x000fc80008011605 */
[----:B------:R-:W-:-:S04]  /*14e0*/  ULOP3.LUT UR5, UR5, 0x3fff, URZ, 0xc0, !UPT ;  /* 0x00003fff05057892 */ /* 0x000fc8000f8ec03f */
[----:B------:R-:W-:Y:S01]  /*14f0*/  ULOP3.LUT UR45, UR5, 0x10000, URZ, 0xfc, !UPT ;  /* 0x00010000052d7892 */ /* 0x000fe2000f8efc3f */
[----:B--2-4-:R-:W-:Y:S11]  /*1500*/  @P0 BRA `(.L_x_17) ;  /* 0x0000000000400947 */ /* 0x014ff60003800000 */
[----:B------:R-:W-:Y:S01]  /*1510*/  MOV R0, 0x0 ;  /* 0x0000000000007802 */ /* 0x000fe20000000f00 */
[----:B------:R-:W-:Y:S01]  /*1520*/  ULDC.64 UR4, c[0x4][0x68] ;  /* 0x01001a0000047ab9 */ /* 0x000fe20000000a00 */
[----:B------:R-:W-:Y:S01]  /*1530*/  ULDC.64 UR6, c[0x4][0x8] ;  /* 0x0100020000067ab9 */ /* 0x000fe20000000a00 */
[----:B------:R-:W-:Y:S01]  /*1540*/  IMAD.U32 R4, RZ, RZ, UR4 ;  /* 0x00000004ff047e24 */ /* 0x000fe2000f8e00ff */
[----:B------:R0:W1:Y:S01]  /*1550*/  LDC.64 R14, c[0x4][R0] ;  /* 0x01000000000e7b82 */ /* 0x0000620000000a00 */
[----:B------:R-:W-:Y:S01]  /*1560*/  IMAD.U32 R5, RZ, RZ, UR5 ;  /* 0x00000005ff057e24 */ /* 0x000fe2000f8e00ff */
[----:B------:R-:W-:Y:S01]  /*1570*/  ULDC.64 UR4, c[0x4][0x70] ;  /* 0x01001c0000047ab9 */ /* 0x000fe20000000a00 */
[----:B------:R-:W-:Y:S02]  /*1580*/  IMAD.U32 R10, RZ, RZ, UR6 ;  /* 0x00000006ff0a7e24 */ /* 0x000fe4000f8e00ff */
[----:B------:R-:W-:Y:S02]  /*1590*/  IMAD.U32 R6, RZ, RZ, UR4 ;  /* 0x00000004ff067e24 */ /* 0x000fe4000f8e00ff */
[----:B------:R-:W-:-:S02]  /*15a0*/  IMAD.U32 R7, RZ, RZ, UR5 ;  /* 0x00000005ff077e24 */ /* 0x000fc4000f8e00ff */
[----:B------:R-:W-:Y:S02]  /*15b0*/  IMAD.U32 R11, RZ, RZ, UR7 ;  /* 0x00000007ff0b7e24 */ /* 0x000fe4000f8e00ff */
[----:B------:R-:W-:Y:S02]  /*15c0*/  IMAD.MOV.U32 R8, RZ, RZ, 0x1e1 ;  /* 0x000001e1ff087424 */ /* 0x000fe400078e00ff */
[----:B------:R-:W-:Y:S02]  /*15d0*/  IMAD.MOV.U32 R12, RZ, RZ, 0x1 ;  /* 0x00000001ff0c7424 */ /* 0x000fe400078e00ff */
[----:B0-----:R-:W-:-:S07]  /*15e0*/  IMAD.MOV.U32 R13, RZ, RZ, RZ ;  /* 0x000000ffff0d7224 */ /* 0x001fce00078e00ff */
[----:B------:R-:W-:-:S07]  /*15f0*/  LEPC R20, `(.L_x_17) ;  /* 0x000000001014794e */ /* 0x000fce0000000000 */
[----:B-1---5:R-:W-:Y:S05]  /*1600*/  CALL.ABS.NOINC R14 ;  /* 0x000000000e007343 */ /* 0x022fea0003c00000 */
.L_x_17:
[----:B------:R-:W-:-:S04]  /*1610*/  LOP3.LUT R0, R18, 0x1, RZ, 0xfc, !PT ;  /* 0x0000000112007812 */ /* 0x000fc800078efcff */
[----:B------:R-:W-:-:S13]  /*1620*/  ISETP.NE.AND P0, PT, R0, 0x3, PT ;  /* 0x000000030000780c */ /* 0x000fda0003f05270 */
[----:B------:R-:W-:Y:S05]  /*1630*/  @!P0 BRA `(.L_x_18) ;  /* 0x0000000000048947 */ /* 0x000fea0003800000 */
[----:B------:R-:W-:Y:S01]  /*1640*/  BPT.TRAP 0x1 ;  /* 0x000000040000795c */ /* 0x000fe20000300000 */
.L_x_18:
[----:B------:R-:W0:Y:S01]  /*1650*/  S2UR UR5, SR_CgaCtaId ;  /* 0x00000000000579c3 */ /* 0x000e220000008800 */
[----:B------:R-:W-:Y:S01]  /*1660*/  UMOV UR4, 0x400 ;  /* 0x0000040000047882 */ /* 0x000fe20000000000 */
[----:B------:R-:W-:Y:S02]  /*1670*/  IMAD.U32 R0, RZ, RZ, UR40 ;  /* 0x00000028ff007e24 */ /* 0x000fe4000f8e00ff */
[----:B------:R-:W-:-:S03]  /*1680*/  IMAD.U32 R3, RZ, RZ, UR42 ;  /* 0x0000002aff037e24 */ /* 0x000fc6000f8e00ff */
[----:B------:R-:W-:Y:S01]  /*1690*/  SHF.L.U32 R0, R0, 0x1f, RZ ;  /* 0x0000001f00007819 */ /* 0x000fe200000006ff */
[----:B0-----:R-:W-:-:S06]  /*16a0*/  ULEA UR4, UR5, UR4, 0x18 ;  /* 0x0000000405047291 */ /* 0x001fcc000f8ec03f */
[----:B------:R-:W-:-:S04]  /*16b0*/  IMAD.U32 R6, RZ, RZ, UR4 ;  /* 0x00000004ff067e24 */ /* 0x000fc8000f8e00ff */
[----:B------:R-:W-:-:S04]  /*16c0*/  IMAD R3, R3, 0x8, R6 ;  /* 0x0000000803037824 */ /* 0x000fc800078e0206 */
[----:B------:R0:W1:Y:S01]  /*16d0*/  SYNCS.PHASECHK.TRANS64.TRYWAIT P1, [R3+URZ], R0 ;  /* 0x00000000030075a7 */ /* 0x000062000802017f */
[----:B------:R-:W-:Y:S05]  /*16e0*/  @!P0 BRA `(.L_x_19) ;  /* 0x0000000000048947 */ /* 0x000fea0003800000 */
[----:B------:R-:W-:Y:S01]  /*16f0*/  BPT.TRAP 0x1 ;  /* 0x000000040000795c */ /* 0x000fe20000300000 */
.L_x_19:
[----:B------:R-:W-:-:S05]  /*1700*/  IMAD.U32 R4, RZ, RZ, UR44 ;  /* 0x0000002cff047e24 */ /* 0x000fca000f8e00ff */
[----:B------:R-:W-:Y:S01]  /*1710*/  ISETP.GE.AND P2, PT, R4, 0x1, PT ;  /* 0x000000010400780c */ /* 0x000fe20003f46270 */
[----:B-1----:R-:W-:-:S12]  /*1720*/  @P1 BRA `(.L_x_20) ;  /* 0x0000000000081947 */ /* 0x002fd80003800000 */
[----:B------:R-:W1:Y:S02]  /*1730*/  SYNCS.PHASECHK.TRANS64.TRYWAIT P1, [R3+URZ], R0 ;  /* 0x00000000030075a7 */ /* 0x000e64000802017f */
[----:B-1----:R-:W-:Y:S05]  /*1740*/  @!P1 BRA `(.L_x_21) ;  /* 0x00000078007c9947 */ /* 0x002fea0003800000 */
.L_x_20:
[----:B------:R-:W-:Y:S05]  /*1750*/  WARPSYNC.ALL ;  /* 0x0000000000007948 */ /* 0x000fea0003800000 */
[----:B------:R-:W-:Y:S01]  /*1760*/  R2UR UR4, R6 ;  /* 0x00000000060472ca */ /* 0x000fe200000e0000 */
[----:B------:R-:W-:Y:S01]  /*1770*/  UIMAD UR8, UR42, 0xc00, UR45 ;  /* 0x00000c002a0878a4 */ /* 0x000fe2000f8e022d */
[----:B------:R-:W-:Y:S01]  /*1780*/  WARPGROUP.ARRIVE ;  /* 0x00000000000079c5 */ /* 0x000fe20000000000 */
[----:B------:R-:W-:Y:S01]  /*1790*/  UMOV UR9, 0x40000040 ;  /* 0x4000004000097882 */ /* 0x000fe20000000000 */
[----:B------:R-:W-:Y:S01]  /*17a0*/  UMOV UR11, 0x40000040 ;  /* 0x40000040000b7882 */ /* 0x000fe20000000000 */
[----:B------:R-:W-:Y:S01]  /*17b0*/  UIADD3 UR12, UR8, 0x400, URZ ;  /* 0x00000400080c7890 */ /* 0x000fe2000fffe03f */
[----:B------:R-:W-:Y:S01]  /*17c0*/  UMOV UR15, UR11 ;  /* 0x0000000b000f7c82 */ /* 0x000fe20008000000 */
[----:B------:R-:W-:-:S06]  /*17d0*/  UMOV UR13, 0x40000040 ;  /* 0x40000040000d7882 */ /* 0x000fcc0000000000 */
[----:B------:R-:W-:-:S04]  /*17e0*/  UIADD3 UR4, UR4, 0x24100, URZ ;  /* 0x0002410004047890 */ /* 0x000fc8000fffe03f */
[----:B------:R-:W-:-:S04]  /*17f0*/  USHF.R.U32.HI UR4, URZ, 0x4, UR4 ;  /* 0x000000043f047899 */ /* 0x000fc80008011604 */
[----:B------:R-:W-:-:S04]  /*1800*/  ULOP3.LUT UR4, UR4, 0x3fff, URZ, 0xc0, !UPT ;  /* 0x00003fff04047892 */ /* 0x000fc8000f8ec03f */
[----:B------:R-:W-:-:S04]  /*1810*/  ULOP3.LUT UR4, UR4, 0x10000, URZ, 0xfc, !UPT ;  /* 0x0001000004047892 */ /* 0x000fc8000f8efc3f */
[----:B------:R-:W-:-:S07]  /*1820*/  UIMAD UR6, UR42, 0x600, UR4 ;  /* 0x000006002a0678a4 */ /* 0x000fce000f8e0204 */
[----:B------:R-:W-:Y:S02]  /*1830*/  UMOV UR10, UR6 ;  /* 0x00000006000a7c82 */ /* 0x000fe40008000000 */
[----:B------:R-:W-:Y:S01]  /*1840*/  IGMMA.64x96x32.S8.S8 R72, gdesc[UR8], RZ, !UPT, gsb0 ;  /* 0x02a00000084879f1 */ /* 0x000fe2000c0410ff */
[----:B------:R-:W-:Y:S02]  /*1850*/  UMOV UR14, UR10 ;  /* 0x0000000a000e7c82 */ /* 0x000fe40008000000 */
[----:B------:R-:W-:Y:S02]  /*1860*/  WARPGROUP.DEPBAR.LE gsb0, 0x0 ;  /* 0x00008000000079c5 */ /* 0x000fe40000010000 */
[----:B------:R-:W-:-:S06]  /*1870*/  WARPGROUP.ARRIVE ;  /* 0x00000000000079c5 */ /* 0x000fcc0000000000 */
[----:B------:R-:W-:Y:S01]  /*1880*/  IGMMA.64x96x32.S8.S8 R24, gdesc[UR12], RZ, !UPT, gsb0 ;  /* 0x02a000000c1879f1 */ /* 0x000fe2000c0410ff */
[----:B------:R-:W-:Y:S02]  /*1890*/  UIADD3 UR12, UR8, 0x2, URZ ;  /* 0x00000002080c7890 */ /* 0x000fe4000fffe03f */
[----:B------:R-:W-:Y:S01]  /*18a0*/  UIADD3 UR14, UR6, 0x2, URZ ;  /* 0x00000002060e7890 */ /* 0x000fe2000fffe03f */
[----:B------:R-:W-:Y:S01]  /*18b0*/  UMOV UR13, 0x40000040 ;  /* 0x40000040000d7882 */ /* 0x000fe20000000000 */
[----:B------:R-:W-:Y:S01]  /*18c0*/  UMOV UR15, 0x40000040 ;  /* 0x40000040000f7882 */ /* 0x000fe20000000000 */
[----:B------:R-:W-:Y:S02]  /*18d0*/  WARPGROUP.DEPBAR.LE gsb0, 0x0 ;  /* 0x00008000000079c5 */ /* 0x000fe40000010000 */
[----:B------:R-:W-:-:S06]  /*18e0*/  WARPGROUP.ARRIVE ;  /* 0x00000000000079c5 */ /* 0x000fcc0000000000 */
[----:B------:R-:W-:Y:S01]  /*18f0*/  IGMMA.64x96x32.S8.S8 R72, gdesc[UR12], R72, gsb0 ;  /* 0x02a000000c4879f1 */ /* 0x000fe20008041048 */
[----:B------:R-:W-:Y:S01]  /*1900*/  UIADD3 UR12, UR8, 0x402, URZ ;  /* 0x00000402080c7890 */ /* 0x000fe2000fffe03f */
[----:B------:R-:W-:Y:S01]  /*1910*/  UMOV UR13, 0x40000040 ;  /* 0x40000040000d7882 */ /* 0x000fe20000000000 */
[----:B------:R-:W-:Y:S02]  /*1920*/  WARPGROUP.DEPBAR.LE gsb0, 0x0 ;  /* 0x00008000000079c5 */ /* 0x000fe40000010000 */
[----:B------:R-:W-:-:S06]  /*1930*/  WARPGROUP.ARRIVE ;  /* 0x00000000000079c5 */ /* 0x000fcc0000000000 */
[----:B------:R-:W-:Y:S01]  /*1940*/  IGMMA.64x96x32.S8.S8 R24, gdesc[UR12], R24, gsb0 ;  /* 0x02a000000c1879f1 */ /* 0x000fe20008041018 */
        /* <DEDUP_REMOVED lines=71> */
[----:B------:R-:W-:Y:S03]  /*1dc0*/  IGMMA.64x96x32.S8.S8 R24, gdesc[UR12], R24, gsb0 ;  /* 0x02a000000c1879f1 */ /* 0x000fe60008041018 */
[----:B------:R-:W-:Y:S02]  /*1dd0*/  WARPGROUP.DEPBAR.LE gsb0, 0x0 ;  /* 0x00008000000079c5 */ /* 0x000fe40000010000 */
[----:B------:R-:W-:Y:S05]  /*1de0*/  @!P2 BRA `(.L_x_22) ;  /* 0x00000008003ca947 */ /* 0x000fea0003800000 */
[----:B------:R-:W-:Y:S01]  /*1df0*/  UIADD3 UR5, UR42, 0x1, URZ ;  /* 0x000000012a057890 */ /* 0x000fe2000fffe03f */
[----:B01----:R-:W-:Y:S02]  /*1e00*/  IMAD.U32 R0, RZ, RZ, UR44 ;  /* 0x0000002cff007e24 */ /* 0x003fe4000f8e00ff */
[----:B------:R-:W-:Y:S01]  /*1e10*/  IMAD.U32 R3, RZ, RZ, UR42 ;  /* 0x0000002aff037e24 */ /* 0x000fe2000f8e00ff */
[----:B------:R-:W-:-:S04]  /*1e20*/  UISETP.NE.AND UP0, UPT, UR5, 0x3, UPT ;  /* 0x000000030500788c */ /* 0x000fc8000bf05270 */
[----:B------:R-:W-:Y:S02]  /*1e30*/  USEL UR6, URZ, 0x1, UP0 ;  /* 0x000000013f067887 */ /* 0x000fe40008000000 */
[----:B------:R-:W-:Y:S02]  /*1e40*/  USEL UR5, UR5, URZ, UP0 ;  /* 0x0000003f05057287 */ /* 0x000fe40008000000 */
[----:B------:R-:W-:-:S06]  /*1e50*/  ULOP3.LUT UR6, UR40, UR6, URZ, 0x3c, !UPT ;  /* 0x0000000628067292 */ /* 0x000fcc000f8e3c3f */
[----:B------:R-:W-:-:S07]  /*1e60*/  IMAD.U32 R7, RZ, RZ, UR6 ;  /* 0x00000006ff077e24 */ /* 0x000fce000f8e00ff */
.L_x_29:
[----:B------:R-:W-:Y:S05]  /*1e70*/  @!P0 BRA `(.L_x_23) ;  /* 0x0000000000048947 */ /* 0x000fea0003800000 */
[----:B------:R-:W-:Y:S01]  /*1e80*/  BPT.TRAP 0x1 ;  /* 0x000000040000795c */ /* 0x000fe20000300000 */
.L_x_23:
[----:B------:R-:W0:Y:S01]  /*1e90*/  S2UR UR7, SR_CgaCtaId ;  /* 0x00000000000779c3 */ /* 0x000e220000008800 */
[----:B------:R-:W-:Y:S01]  /*1ea0*/  UMOV UR6, 0x400 ;  /* 0x0000040000067882 */ /* 0x000fe20000000000 */
[----:B------:R-:W-:Y:S01]  /*1eb0*/  IMAD.U32 R5, RZ, RZ, UR5 ;  /* 0x00000005ff057e24 */ /* 0x000fe2000f8e00ff */
[----:B------:R-:W-:Y:S01]  /*1ec0*/  SHF.L.U32 R4, R7, 0x1f, RZ ;  /* 0x0000001f07047819 */ /* 0x000fe200000006ff */
[----:B0-----:R-:W-:-:S06]  /*1ed0*/  ULEA UR6, UR7, UR6, 0x18 ;  /* 0x0000000607067291 */ /* 0x001fcc000f8ec03f */
[----:B------:R-:W-:-:S04]  /*1ee0*/  IMAD.U32 R6, RZ, RZ, UR6 ;  /* 0x00000006ff067e24 */ /* 0x000fc8000f8e00ff */
[----:B------:R-:W-:-:S04]  /*1ef0*/  IMAD R5, R5, 0x8, R6 ;  /* 0x0000000805057824 */ /* 0x000fc800078e0206 */
[----:B------:R0:W1:Y:S01]  /*1f00*/  SYNCS.PHASECHK.TRANS64.TRYWAIT P1, [R5+URZ], R4 ;  /* 0x00000004050075a7 */ /* 0x000062000802017f */
[----:B------:R-:W-:Y:S05]  /*1f10*/  @!P0 BRA `(.L_x_24) ;  /* 0x0000000000048947 */ /* 0x000fea0003800000 */
[----:B------:R-:W-:Y:S01]  /*1f20*/  BPT.TRAP 0x1 ;  /* 0x000000040000795c */ /* 0x000fe20000300000 */
.L_x_24:
[----:B-1----:R-:W-:Y:S05]  /*1f30*/  @P1 BRA `(.L_x_25) ;  /* 0x0000000000081947 */ /* 0x002fea0003800000 */
[----:B------:R-:W1:Y:S02]  /*1f40*/  SYNCS.PHASECHK.TRANS64.TRYWAIT P1, [R5+URZ], R4 ;  /* 0x00000004050075a7 */ /* 0x000e64000802017f */
[----:B-1----:R-:W-:Y:S05]  /*1f50*/  @!P1 BRA `(.L_x_26) ;  /* 0x00000070008c9947 */ /* 0x002fea0003800000 */
.L_x_25:
[----:B------:R-:W-:Y:S01]  /*1f60*/  UIMAD UR8, UR5, 0xc00, UR45 ;  /* 0x00000c00050878a4 */ /* 0x000fe2000f8e022d */
[----:B------:R-:W-:Y:S01]  /*1f70*/  WARPGROUP.ARRIVE ;  /* 0x00000000000079c5 */ /* 0x000fe20000000000 */
[----:B------:R-:W-:Y:S01]  /*1f80*/  UIMAD UR6, UR5, 0x600, UR4 ;  /* 0x00000600050678a4 */ /* 0x000fe2000f8e0204 */
[----:B------:R-:W-:Y:S01]  /*1f90*/  UMOV UR9, 0x40000040 ;  /* 0x4000004000097882 */ /* 0x000fe20000000000 */
[----:B------:R-:W-:Y:S01]  /*1fa0*/  UMOV UR11, 0x40000040 ;  /* 0x40000040000b7882 */ /* 0x000fe20000000000 */
[----:B------:R-:W-:Y:S01]  /*1fb0*/  UIADD3 UR12, UR8, 0x400, URZ ;  /* 0x00000400080c7890 */ /* 0x000fe2000fffe03f */
[----:B------:R-:W-:-:S03]  /*1fc0*/  UMOV UR15, UR11 ;  /* 0x0000000b000f7c82 */ /* 0x000fc60008000000 */
[----:B------:R-:W-:Y:S01]  /*1fd0*/  UMOV UR10, UR6 ;  /* 0x00000006000a7c82 */ /* 0x000fe20008000000 */
[----:B------:R-:W-:Y:S01]  /*1fe0*/  UMOV UR13, 0x40000040 ;  /* 0x40000040000d7882 */ /* 0x000fe20000000000 */
[----:B------:R-:W-:Y:S01]  /*1ff0*/  IGMMA.64x96x32.S8.S8 R72, gdesc[UR8], R72, gsb0 ;  /* 0x02a00000084879f1 */ /* 0x000fe20008041048 */
[----:B------:R-:W-:Y:S02]  /*2000*/  UMOV UR14, UR10 ;  /* 0x0000000a000e7c82 */ /* 0x000fe40008000000 */
        /* <DEDUP_REMOVED lines=89> */
[----:B------:R-:W-:Y:S01]  /*25a0*/  BPT.TRAP 0x1 ;  /* 0x000000040000795c */ /* 0x000fe20000300000 */
.L_x_27:
[----:B------:R-:W-:-:S13]  /*25b0*/  ISETP.NE.AND P1, PT, R19, RZ, PT ;  /* 0x000000ff1300720c */ /* 0x000fda0003f25270 */
[----:B01----:R-:W-:-:S04]  /*25c0*/  @P1 IMAD R4, R3, 0x8, R6 ;  /* 0x0000000803041824 */ /* 0x003fc800078e0206 */
[----:B------:R-:W-:-:S05]  /*25d0*/  @P1 VIADD R5, R4, 0x18 ;  /* 0x0000001804051836 */ /* 0x000fca0000000000 */
[----:B------:R-:W-:-:S04]  /*25e0*/  @P1 PRMT R5, R22, 0x654, R5 ;  /* 0x0000065416051816 */ /* 0x000fc80000000005 */
[----:B------:R0:W-:Y:S01]  /*25f0*/  @P1 SYNCS.ARRIVE.TRANS64.RED.A1T0 RZ, [R5+URZ], RZ ;  /* 0x000000ff05ff19a7 */ /* 0x0001e2000810043f */
[----:B------:R-:W-:-:S13]  /*2600*/  ISETP.GT.U32.AND P1, PT, R18, 0x1, PT ;  /* 0x000000011200780c */ /* 0x000fda0003f24070 */
[----:B0-----:R-:W-:Y:S05]  /*2610*/  @P1 BRA `(.L_x_28) ;  /* 0x0000000000041947 */ /* 0x001fea0003800000 */
[----:B------:R-:W-:Y:S01]  /*2620*/  BPT.TRAP 0x1 ;  /* 0x000000040000795c */ /* 0x000fe20000300000 */
.L_x_28:
[----:B------:R-:W-:Y:S01]  /*2630*/  UIADD3 UR5, UR5, 0x1, URZ ;  /* 0x0000000105057890 */ /* 0x000fe2000fffe03f */
[C---:B------:R-:W-:Y:S01]  /*2640*/  ISETP.GT.AND P2, PT, R0.reuse, 0x1, PT ;  /* 0x000000010000780c */ /* 0x040fe20003f44270 */
[----:B------:R-:W-:Y:S02]  /*2650*/  VIADD R3, R3, 0x1 ;  /* 0x0000000103037836 */ /* 0x000fe40000000000 */
[----:B------:R-:W-:Y:S01]  /*2660*/  UISETP.NE.AND UP0, UPT, UR5, 0x3, UPT ;  /* 0x000000030500788c */ /* 0x000fe2000bf05270 */
[----:B------:R-:W-:Y:S02]  /*2670*/  VIADD R0, R0, 0xffffffff ;  /* 0xffffffff00007836 */ /* 0x000fe40000000000 */
[C---:B------:R-:W-:Y:S01]  /*2680*/  ISETP.NE.AND P1, PT, R3.reuse, 0x3, PT ;  /* 0x000000030300780c */ /* 0x040fe20003f25270 */
[----:B------:R-:W-:Y:S02]  /*2690*/  USEL UR6, URZ, 0x1, UP0 ;  /* 0x000000013f067887 */ /* 0x000fe40008000000 */
[----:B------:R-:W-:Y:S01]  /*26a0*/  USEL UR5, UR5, URZ, UP0 ;  /* 0x0000003f05057287 */ /* 0x000fe20008000000 */
[----:B------:R-:W-:-:S03]  /*26b0*/  SEL R3, R3, RZ, P1 ;  /* 0x000000ff03037207 */ /* 0x000fc60000800000 */
[----:B------:R-:W-:Y:S01]  /*26c0*/  LOP3.LUT R7, R7, UR6, RZ, 0x3c, !PT ;  /* 0x0000000607077c12 */ /* 0x000fe2000f8e3cff */
[----:B------:R-:W-:Y:S07]  /*26d0*/  @P2 BRA `(.L_x_29) ;  /* 0xfffffff400e42947 */ /* 0x000fee000383ffff */
.L_x_22:
[----:B01----:R-:W0:Y:S02]  /*26e0*/  LDC R0, c[0x0][0x28c] ;  /* 0x0000a300ff007b82 */ /* 0x003e240000000800 */
[----:B0-----:R-:W-:-:S13]  /*26f0*/  ISETP.GE.AND P1, PT, R0, 0x1, PT ;  /* 0x000000010000780c */ /* 0x001fda0003f26270 */
[----:B------:R-:W-:Y:S05]  /*2700*/  @!P1 BRA `(.L_x_30) ;  /* 0x0000000000449947 */ /* 0x000fea0003800000 */
[----:B------:R-:W-:Y:S05]  /*2710*/  @!P0 BRA `(.L_x_31) ;  /* 0x0000000000048947 */ /* 0x000fea0003800000 */
[----:B------:R-:W-:Y:S01]  /*2720*/  BPT.TRAP 0x1 ;  /* 0x000000040000795c */ /* 0x000fe20000300000 */
.L_x_31:
[----:B------:R-:W-:-:S13]  /*2730*/  ISETP.NE.AND P0, PT, R19, RZ, PT ;  /* 0x000000ff1300720c */ /* 0x000fda0003f05270 */
[----:B------:R-:W-:-:S05]  /*2740*/  VOTEU.ANY UP0, P0 ;  /* 0x00000000003f7886 */ /* 0x000fca0000000100 */
[----:B------:R-:W-:-:S06]  /*2750*/  @UP0 UIADD3 UR4, UR44, UR42, URZ ;  /* 0x0000002a2c040290 */ /* 0x000fcc000fffe03f */
[----:B------:R-:W-:Y:S02]  /*2760*/  IMAD.U32 R4, RZ, RZ, UR4 ;  /* 0x00000004ff047e24 */ /* 0x000fe4000f8e00ff */
[----:B------:R-:W-:Y:S02]  /*2770*/  IMAD.U32 R3, RZ, RZ, UR4 ;  /* 0x00000004ff037e24 */ /* 0x000fe4000f8e00ff */
[----:B------:R-:W-:-:S05]  /*2780*/  @P0 IMAD.WIDE.U32 R4, R4, -0x55555555, RZ ;  /* 0xaaaaaaab04040825 */ /* 0x000fca00078e00ff */
[----:B------:R-:W-:-:S05]  /*2790*/  @P0 SHF.R.U32.HI R0, RZ, 0x1, R5 ;  /* 0x00000001ff000819 */ /* 0x000fca0000011605 */
[----:B------:R-:W-:-:S04]  /*27a0*/  @P0 IMAD R0, R0, -0x3, R3 ;  /* 0xfffffffd00000824 */ /* 0x000fc800078e0203 */
[----:B------:R-:W-:-:S04]  /*27b0*/  @P0 IMAD R0, R0, 0x8, R6 ;  /* 0x0000000800000824 */ /* 0x000fc800078e0206 */
[----:B------:R-:W-:-:S05]  /*27c0*/  @P0 VIADD R3, R0, 0x18 ;  /* 0x0000001800030836 */ /* 0x000fca0000000000 */
[----:B------:R-:W-:-:S04]  /*27d0*/  @P0 PRMT R3, R22, 0x654, R3 ;  /* 0x0000065416030816 */ /* 0x000fc80000000003 */
[----:B------:R0:W-:Y:S01]  /*27e0*/  @P0 SYNCS.ARRIVE.TRANS64.RED.A1T0 RZ, [R3+URZ], RZ ;  /* 0x000000ff03ff09a7 */ /* 0x0001e2000810043f */
[----:B------:R-:W-:-:S13]  /*27f0*/  ISETP.GT.U32.AND P0, PT, R18, 0x1, PT ;  /* 0x000000011200780c */ /* 0x000fda0003f04070 */
[----:B0-----:R-:W-:Y:S05]  /*2800*/  @P0 BRA `(.L_x_30) ;  /* 0x0000000000040947 */ /* 0x001fea0003800000 */
[----:B------:R-:W-:Y:S01]  /*2810*/  BPT.TRAP 0x1 ;  /* 0x000000040000795c */ /* 0x000fe20000300000 */
.L_x_30:
[----:B------:R-:W-:Y:S01]  /*2820*/  IMAD R3, R122, 0x60, RZ ;  /* 0x000000607a037824 */ /* 0x000fe200078e02ff */
[----:B------:R-:W-:Y:S01]  /*2830*/  UIADD3 UR42, UR43, UR42, URZ ;  /* 0x0000002a2b2a7290 */ /* 0x000fe2000fffe03f */
[----:B------:R-:W-:Y:S01]  /*2840*/  IMAD R12, R123, 0xc0, RZ ;  /* 0x000000c07b0c7824 */ /* 0x000fe200078e02ff */
[----:B------:R-:W-:Y:S01]  /*2850*/  ULDC UR7, c[0x0][0x288] ;  /* 0x0000a20000077ab9 */ /* 0x000fe20000000800 */
[----:B------:R-:W-:Y:S01]  /*2860*/  ULDC UR10, c[0x0][0x284] ;  /* 0x0000a100000a7ab9 */ /* 0x000fe20000000800 */
[----:B------:R-:W-:Y:S01]  /*2870*/  UISETP.GT.U32.AND UP0, UPT, UR42, 0x2, UPT ;  /* 0x000000022a00788c */ /* 0x000fe2000bf04070 */
[C---:B------:R-:W-:Y:S01]  /*2880*/  ISETP.GE.AND P0, PT, R3.reuse, UR7, PT ;  /* 0x0000000703007c0c */ /* 0x040fe2000bf06270 */
[----:B------:R-:W-:Y:S01]  /*2890*/  UISETP.GE.U32.AND UP1, UPT, UR43, 0x3, UPT ;  /* 0x000000032b00788c */ /* 0x000fe2000bf26070 */
[----:B------:R-:W-:Y:S01]  /*28a0*/  SHF.R.S32.HI R122, RZ, 0x1f, R23 ;  /* 0x0000001fff7a7819 */ /* 0x000fe20000011417 */
[----:B------:R-:W-:Y:S01]  /*28b0*/  UISETP.LT.U32.AND UP0, UPT, UR43, 0x3, UP0 ;  /* 0x000000032b00788c */ /* 0x000fe20008701070 */
[----:B------:R-:W-:Y:S01]  /*28c0*/  ISETP.GE.OR P0, PT, R12, UR10, P0 ;  /* 0x0000000a0c007c0c */ /* 0x000fe20008706670 */
[----:B------:R-:W-:Y:S01]  /*28d0*/  UIMAD.WIDE.U32 UR4, UR42, -0x55555555, URZ ;  /* 0xaaaaaaab2a0478a5 */ /* 0x000fe2000f8e003f */
[----:B------:R-:W-:Y:S01]  /*28e0*/  LOP3.LUT R20, R3, 0x6, R128, 0xf8, !PT ;  /* 0x0000000603147812 */ /* 0x000fe200078ef880 */
[----:B------:R-:W-:Y:S01]  /*28f0*/  USEL UR6, URZ, 0x1, !UP0 ;  /* 0x000000013f067887 */ /* 0x000fe2000c000000 */
[----:B------:R-:W-:-:S02]  /*2900*/  ULDC.64 UR8, c[0x0][0x5d0] ;  /* 0x0001740000087ab9 */ /* 0x000fc40000000a00 */
[----:B------:R-:W-:Y:S01]  /*2910*/  SHF.R.S32.HI R21, RZ, 0x1f, R20 ;  /* 0x0000001fff157819 */ /* 0x000fe20000011414 */
[----:B------:R-:W-:Y:S01]  /*2920*/  IMAD R0, R122, UR8, RZ ;  /* 0x000000087a007c24 */ /* 0x000fe2000f8e02ff */
[----:B------:R-:W-:Y:S02]  /*2930*/  USHF.R.U32.HI UR4, URZ, 0x1, UR5 ;  /* 0x000000013f047899 */ /* 0x000fe40008011605 */
[----:B------:R-:W-:Y:S01]  /*2940*/  ULOP3.LUT UR40, UR40, UR6, URZ, 0x3c, !UPT ;  /* 0x0000000628287292 */ /* 0x000fe2000f8e3c3f */
[C---:B------:R-:W-:Y:S01]  /*2950*/  IMAD R7, R23.reuse, UR9, R0 ;  /* 0x0000000917077c24 */ /* 0x040fe2000f8e0200 */
[----:B------:R-:W-:Y:S01]  /*2960*/  UIMAD UR42, UR4, -0x3, UR42 ;  /* 0xfffffffd042a78a4 */ /* 0x000fe2000f8e022a */
[----:B------:R-:W-:Y:S01]  /*2970*/  IMAD.WIDE.U32 R4, R23, UR8, R20 ;  /* 0x0000000817047c25 */ /* 0x000fe2000f8e0014 */
[----:B------:R-:W-:-:S03]  /*2980*/  @UP1 ULOP3.LUT UR40, UR40, 0x1, UR4, 0x78, !UPT ;  /* 0x0000000128281892 */ /* 0x000fc6000f8e7804 */
[----:B------:R-:W-:Y:S02]  /*2990*/  IMAD.IADD R5, R5, 0x1, R7 ;  /* 0x0000000105057824 */ /* 0x000fe400078e0207 */
[----:B------:R-:W-:Y:S01]  /*29a0*/  IMAD.MOV.U32 R0, RZ, RZ, -0x1 ;  /* 0xffffffffff007424 */ /* 0x000fe200078e00ff */
[----:B------:R-:W-:Y:S06]  /*29b0*/  @P0 BRA `(.L_x_32) ;  /* 0x0000004c00000947 */ /* 0x000fec0003800000 */
[----:B------:R-:W0:Y:S01]  /*29c0*/  LDC.64 R134, c[0x0][0x5c8] ;  /* 0x00017200ff867b82 */ /* 0x000e220000000a00 */
[----:B------:R-:W-:Y:S01]  /*29d0*/  IMAD.WIDE R10, R123, 0xc0, R120 ;  /* 0x000000c07b0a7825 */ /* 0x000fe200078e0278 */
[----:B------:R-:W-:Y:S01]  /*29e0*/  ULDC.64 UR4, c[0x0][0x5c0] ;  /* 0x0001700000047ab9 */ /* 0x000fe20000000a00 */
[----:B------:R-:W-:Y:S02]  /*29f0*/  BSSY B0, `(.L_x_32) ;  /* 0x00004bc000007945 */ /* 0x000fe40003800000 */
[----:B------:R-:W-:Y:S02]  /*2a00*/  IMAD.IADD R133, R131, 0x1, -R12 ;  /* 0x0000000183857824 */ /* 0x000fe400078e0a0c */
[----:B------:R-:W-:Y:S02]  /*2a10*/  IMAD.IADD R3, R126, 0x1, -R3 ;  /* 0x000000017e037824 */ /* 0x000fe400078e0a03 */
[-C--:B0-----:R-:W-:Y:S01]  /*2a20*/  IMAD R6, R11, R134.reuse, RZ ;  /* 0x000000860b067224 */ /* 0x081fe200078e02ff */
[----:B------:R-:W-:Y:S01]  /*2a30*/  SHF.L.U64.HI R13, R134, 0x3, R135 ;  /* 0x00000003860d7819 */ /* 0x000fe20000010287 */
[----:B------:R-:W-:-:S04]  /*2a40*/  IMAD.WIDE.U32 R4, R10, R134, R4 ;  /* 0x000000860a047225 */ /* 0x000fc800078e0004 */
[----:B------:R-:W-:Y:S01]  /*2a50*/  IMAD R7, R10, R135, R6 ;  /* 0x000000870a077224 */ /* 0x000fe200078e0206 */
[----:B------:R-:W-:Y:S01]  /*2a60*/  IADD3 R14, P0, R4, UR4, RZ ;  /* 0x00000004040e7c10 */ /* 0x000fe2000ff1e0ff */
[C---:B------:R-:W-:Y:S02]  /*2a70*/  IMAD.SHL.U32 R9, R134.reuse, 0x8, RZ ;  /* 0x0000000886097824 */ /* 0x040fe400078e00ff */
[----:B------:R-:W-:Y:S01]  /*2a80*/  IMAD.IADD R7, R5, 0x1, R7 ;  /* 0x0000000105077824 */ /* 0x000fe200078e0207 */
[-C--:B------:R-:W-:Y:S02]  /*2a90*/  LEA R4, P2, R134, R14.reuse, 0x7 ;  /* 0x0000000e86047211 */ /* 0x080fe400078438ff */
[----:B------:R-:W-:Y:S02]  /*2aa0*/  IADD3 R6, P1, R9, R14, RZ ;  /* 0x0000000e09067210 */ /* 0x000fe40007f3e0ff */
[----:B------:R-:W-:Y:S02]  /*2ab0*/  IADD3.X R15, R7, UR5, RZ, P0, !PT ;  /* 0x00000005070f7c10 */ /* 0x000fe400087fe4ff */
[----:B-----5:R-:W-:-:S02]  /*2ac0*/  ISETP.NE.AND P0, PT, R125, RZ, PT ;  /* 0x000000ff7d00720c */ /* 0x020fc40003f05270 */
[----:B------:R-:W-:Y:S01]  /*2ad0*/  LEA.HI.X R5, R134, R15, R135, 0x7, P2 ;  /* 0x0000000f86057211 */ /* 0x000fe200010f3c87 */
[----:B------:R-:W-:Y:S01]  /*2ae0*/  IMAD.X R7, R13, 0x1, R15, P1 ;  /* 0x000000010d077824 */ /* 0x000fe200008e060f */
[----:B------:R-:W-:-:S05]  /*2af0*/  IADD3 R8, P2, R9, R4, RZ ;  /* 0x0000000409087210 */ /* 0x000fca0007f5e0ff */
[----:B------:R-:W-:-:S04]  /*2b00*/  IMAD.X R9, R13, 0x1, R5, P2 ;  /* 0x000000010d097824 */ /* 0x000fc800010e0605 */
[----:B------:R-:W-:Y:S05]  /*2b10*/  @!P0 BRA `(.L_x_33) ;  /* 0x0000003800148947 */ /* 0x000fea0003800000 */
[----:B------:R-:W0:Y:S01]  /*2b20*/  LDC.64 R134, c[0x0][0x5b0] ;  /* 0x00016c00ff867b82 */ /* 0x000e220000000a00 */
[----:B------:R-:W-:Y:S01]  /*2b30*/  ULDC.64 UR4, c[0x0][0x5b8] ;  /* 0x00016e0000047ab9 */ /* 0x000fe20000000a00 */
[----:B------:R-:W-:Y:S01]  /*2b40*/  ISETP.GE.AND P0, PT, R133, 0x1, PT ;  /* 0x000000018500780c */ /* 0x000fe20003f06270 */
[----:B------:R-:W-:Y:S01]  /*2b50*/  IMAD R122, R122, UR4, RZ ;  /* 0x000000047a7a7c24 */ /* 0x000fe2000f8e02ff */
[----:B------:R-:W-:Y:S01]  /*2b60*/  BSSY B1, `(.L_x_34) ;  /* 0x0000010000017945 */ /* 0x000fe20003800000 */
[----:B------:R-:W-:Y:S01]  /*2b70*/  IMAD.WIDE.U32 R20, R23, UR4, R20 ;  /* 0x0000000417147c25 */ /* 0x000fe2000f8e0014 */
[----:B------:R-:W-:Y:S02]  /*2b80*/  ISETP.LT.OR P3, PT, R3, 0x1, !P0 ;  /* 0x000000010300780c */ /* 0x000fe40004761670 */
[----:B------:R-:W1:Y:S01]  /*2b90*/  LDC.64 R12, c[0x0][0x5a8] ;  /* 0x00016a00ff0c7b82 */ /* 0x000e620000000a00 */
[----:B------:R-:W-:Y:S02]  /*2ba0*/  IMAD R23, R23, UR5, R122 ;  /* 0x0000000517177c24 */ /* 0x000fe4000f8e027a */
[----:B------:R-:W-:-:S02]  /*2bb0*/  IMAD.MOV.U32 R122, RZ, RZ, R20 ;  /* 0x000000ffff7a7224 */ /* 0x000fc400078e0014 */
[----:B------:R-:W-:Y:S02]  /*2bc0*/  IMAD.IADD R123, R21, 0x1, R23 ;  /* 0x00000001157b7824 */ /* 0x000fe400078e0217 */
[-C--:B0-----:R-:W-:Y:S01]  /*2bd0*/  IMAD R23, R11, R134.reuse, RZ ;  /* 0x000000860b177224 */ /* 0x081fe200078e02ff */
[----:B------:R-:W-:Y:S01]  /*2be0*/  SHF.L.U64.HI R139, R134, 0x3, R135 ;  /* 0x00000003868b7819 */ /* 0x000fe20000010287 */
[----:B------:R-:W-:-:S04]  /*2bf0*/  IMAD.WIDE.U32 R136, R10, R134, R122 ;  /* 0x000000860a887225 */ /* 0x000fc800078e007a */
[----:B------:R-:W-:Y:S01]  /*2c00*/  IMAD R143, R10, R135, R23 ;  /* 0x000000870a8f7224 */ /* 0x000fe200078e0217 */
[----:B-1----:R-:W-:Y:S01]  /*2c10*/  IADD3 R136, P1, R136, R12, RZ ;  /* 0x0000000c88887210 */ /* 0x002fe20007f3e0ff */
[----:B------:R-:W-:-:S03]  /*2c20*/  IMAD.SHL.U32 R138, R134, 0x8, RZ ;  /* 0x00000008868a7824 */ /* 0x000fc600078e00ff */
[----:B------:R-:W-:Y:S01]  /*2c30*/  IADD3.X R137, R13, R137, R143, P1, !PT ;  /* 0x000000890d897210 */ /* 0x000fe20000ffe48f */
[----:B------:R-:W-:Y:S08]  /*2c40*/  @P3 BRA `(.L_x_35) ;  /* 0x0000000000043947 */ /* 0x000ff00003800000 */
[----:B------:R0:W5:Y:S02]  /*2c50*/  LDG.E.U8 R132, desc[UR36][R136.64] ;  /* 0x0000002488847981 */ /* 0x000164000c1e1100 */
.L_x_35:
[----:B------:R-:W-:Y:S05]  /*2c60*/  BSYNC B1 ;  /* 0x0000000000017941 */ /* 0x000fea0003800000 */
.L_x_34:
[----:B-----5:R-:W-:Y:S01]  /*2c70*/  LOP3.LUT R23, R132, 0xffff, RZ, 0xc0, !PT ;  /* 0x0000ffff84177812 */ /* 0x020fe200078ec0ff */
[----:B------:R-:W-:Y:S01]  /*2c80*/  IMAD.WIDE.U32 R140, R10, R134, R138 ;  /* 0x000000860a8c7225 */ /* 0x000fe200078e008a */
[----:B------:R-:W-:Y:S01]  /*2c90*/  ISETP.LT.OR P4, PT, R3, 0x2, !P0 ;  /* 0x000000020300780c */ /* 0x000fe20004781670 */
[----:B------:R-:W-:Y:S01]  /*2ca0*/  BSSY B1, `(.L_x_36) ;  /* 0x000000e000017945 */ /* 0x000fe20003800000 */
[----:B------:R-:W-:Y:S01]  /*2cb0*/  PRMT R142, R23, 0x8880, RZ ;  /* 0x00008880178e7816 */ /* 0x000fe200000000ff */
[----:B------:R-:W-:Y:S01]  /*2cc0*/  IMAD.IADD R141, R143, 0x1, R141 ;  /* 0x000000018f8d7824 */ /* 0x000fe200078e028d */
[----:B------:R-:W-:Y:S02]  /*2cd0*/  IADD3 R140, P2, P5, R20, R12, R140 ;  /* 0x0000000c148c7210 */ /* 0x000fe40007d5e08c */
[----:B------:R-:W-:Y:S01]  /*2ce0*/  ISETP.GE.AND P1, PT, R133, 0x9, PT ;  /* 0x000000098500780c */ /* 0x000fe20003f26270 */
[----:B------:R-:W-:Y:S01]  /*2cf0*/  IMAD R23, R142, R125, RZ ;  /* 0x0000007d8e177224 */ /* 0x000fe200078e02ff */
[----:B------:R-:W-:-:S02]  /*2d00*/  IADD3.X R141, R123, R13, R141, P2, P5 ;  /* 0x0000000d7b8d7210 */ /* 0x000fc400017ea48d */
[----:B------:R-:W-:Y:S01]  /*2d10*/  ISETP.LT.OR P2, PT, R3, 0x1, !P1 ;  /* 0x000000010300780c */ /* 0x000fe20004f41670 */
[----:B------:R-:W-:-:S05]  /*2d20*/  @!P3 IMAD R143, R72, R124, R23 ;  /* 0x0000007c488fb224 */ /* 0x000fca00078e0217 */
[----:B------:R1:W-:Y:S01]  /*2d30*/  @!P3 STG.E.U8 desc[UR36][R14.64], R143 ;  /* 0x0000008f0e00b986 */ /* 0x0003e2000c101124 */
[----:B------:R-:W-:Y:S06]  /*2d40*/  @P4 BRA `(.L_x_37) ;  /* 0x00000000000c4947 */ /* 0x000fec0003800000 */
[----:B------:R-:W2:Y:S02]  /*2d50*/  LDG.E.U8 R132, desc[UR36][R136.64+0x1] ;  /* 0x0000012488847981 */ /* 0x000ea4000c1e1100 */
[----:B--2---:R-:W-:-:S05]  /*2d60*/  PRMT R72, R132, 0x8880, RZ ;  /* 0x0000888084487816 */ /* 0x004fca00000000ff */
[----:B------:R-:W-:-:S07]  /*2d70*/  IMAD R23, R72, R125, RZ ;  /* 0x0000007d48177224 */ /* 0x000fce00078e02ff */
.L_x_37:
[----:B------:R-:W-:Y:S05]  /*2d80*/  BSYNC B1 ;  /* 0x0000000000017941 */ /* 0x000fea0003800000 */
.L_x_36:
[----:B------:R-:W-:Y:S01]  /*2d90*/  @!P4 IMAD R73, R73, R124, R23 ;  /* 0x0000007c4949c224 */ /* 0x000fe200078e0217 */
[----:B------:R-:W-:Y:S04]  /*2da0*/  BSSY B1, `(.L_x_38) ;  /* 0x0000006000017945 */ /* 0x000fe80003800000 */
[----:B------:R2:W-:Y:S01]  /*2db0*/  @!P4 STG.E.U8 desc[UR36][R14.64+0x1], R73 ;  /* 0x000001490e00c986 */ /* 0x0005e2000c101124 */
[----:B------:R-:W-:Y:S05]  /*2dc0*/  @P2 BRA `(.L_x_39) ;  /* 0x00000000000c2947 */ /* 0x000fea0003800000 */
[----:B------:R-:W3:Y:S02]  /*2dd0*/  LDG.E.U8 R132, desc[UR36][R140.64] ;  /* 0x000000248c847981 */ /* 0x000ee4000c1e1100 */
[----:B---3--:R-:W-:-:S05]  /*2de0*/  PRMT R72, R132, 0x8880, RZ ;  /* 0x0000888084487816 */ /* 0x008fca00000000ff */
[----:B------:R-:W-:-:S07]  /*2df0*/  IMAD R23, R72, R125, RZ ;  /* 0x0000007d48177224 */ /* 0x000fce00078e02ff */
.L_x_39:
[----:B------:R-:W-:Y:S05]  /*2e00*/  BSYNC B1 ;  /* 0x0000000000017941 */ /* 0x000fea0003800000 */
.L_x_38:
[C---:B------:R-:W-:Y:S01]  /*2e10*/  ISETP.LT.OR P4, PT, R3.reuse, 0x2, !P1 ;  /* 0x000000020300780c */ /* 0x040fe20004f81670 */
[----:B--2---:R-:W-:Y:S01]  /*2e20*/  @!P2 IMAD R73, R74, R124, R23 ;  /* 0x0000007c4a49a224 */ /* 0x004fe200078e0217 */
[----:B------:R-:W-:Y:S01]  /*2e30*/  BSSY B1, `(.L_x_40) ;  /* 0x0000009000017945 */ /* 0x000fe20003800000 */
[C---:B------:R-:W-:Y:S02]  /*2e40*/  ISETP.LT.OR P3, PT, R3.reuse, 0x9, !P0 ;  /* 0x000000090300780c */ /* 0x040fe40004761670 */
[C---:B------:R-:W-:Y:S01]  /*2e50*/  ISETP.LT.OR P5, PT, R3.reuse, 0xa, !P0 ;  /* 0x0000000a0300780c */ /* 0x040fe200047a1670 */
[----:B------:R2:W-:Y:S01]  /*2e60*/  @!P2 STG.E.U8 desc[UR36][R6.64], R73 ;  /* 0x000000490600a986 */ /* 0x0005e2000c101124 */
[----:B------:R-:W-:-:S06]  /*2e70*/  ISETP.LT.OR P2, PT, R3, 0x9, !P1 ;  /* 0x000000090300780c */ /* 0x000fcc0004f41670 */
[----:B------:R-:W-:Y:S07]  /*2e80*/  @P4 BRA `(.L_x_41) ;  /* 0x00000000000c4947 */ /* 0x000fee0003800000 */
[----:B------:R-:W3:Y:S02]  /*2e90*/  LDG.E.U8 R132, desc[UR36][R140.64+0x1] ;  /* 0x000001248c847981 */ /* 0x000ee4000c1e1100 */
[----:B---3--:R-:W-:-:S05]  /*2ea0*/  PRMT R72, R132, 0x8880, RZ ;  /* 0x0000888084487816 */ /* 0x008fca00000000ff */
[----:B------:R-:W-:-:S07]  /*2eb0*/  IMAD R23, R72, R125, RZ ;  /* 0x0000007d48177224 */ /* 0x000fce00078e02ff */
.L_x_41:
[----:B------:R-:W-:Y:S05]  /*2ec0*/  BSYNC B1 ;  /* 0x0000000000017941 */ /* 0x000fea0003800000 */
.L_x_40:
[----:B------:R-:W-:Y:S01]  /*2ed0*/  @!P4 IMAD R75, R75, R124, R23 ;  /* 0x0000007c4b4bc224 */ /* 0x000fe200078e0217 */
[----:B------:R-:W-:Y:S04]  /*2ee0*/  BSSY B1, `(.L_x_42) ;  /* 0x0000006000017945 */ /* 0x000fe80003800000 */
[----:B------:R3:W-:Y:S01]  /*2ef0*/  @!P4 STG.E.U8 desc[UR36][R6.64+0x1], R75 ;  /* 0x0000014b0600c986 */ /* 0x0007e2000c101124 */
[----:B------:R-:W-:Y:S05]  /*2f00*/  @P3 BRA `(.L_x_43) ;  /* 0x00000000000c3947 */ /* 0x000fea0003800000 */
[----:B------:R-:W4:Y:S02]  /*2f10*/  LDG.E.U8 R132, desc[UR36][R136.64+0x8] ;  /* 0x0000082488847981 */ /* 0x000f24000c1e1100 */
[----:B----4-:R-:W-:-:S05]  /*2f20*/  PRMT R72, R132, 0x8880, RZ ;  /* 0x0000888084487816 */ /* 0x010fca00000000ff */
[----:B------:R-:W-:-:S07]  /*2f30*/  IMAD R23, R72, R125, RZ ;  /* 0x0000007d48177224 */ /* 0x000fce00078e02ff */
.L_x_43:
[----:B------:R-:W-:Y:S05]  /*2f40*/  BSYNC B1 ;  /* 0x0000000000017941 */ /* 0x000fea0003800000 */
.L_x_42:
[----:B--2---:R-:W-:Y:S01]  /*2f50*/  @!P3 IMAD R73, R76, R124, R23 ;  /* 0x0000007c4c49b224 */ /* 0x004fe200078e0217 */
[----:B------:R-:W-:Y:S04]  /*2f60*/  BSSY B1, `(.L_x_44) ;  /* 0x0000006000017945 */ /* 0x000fe80003800000 */
[----:B------:R2:W-:Y:S01]  /*2f70*/  @!P3 STG.E.U8 desc[UR36][R14.64+0x8], R73 ;  /* 0x000008490e00b986 */ /* 0x0005e2000c101124 */
[----:B------:R-:W-:Y:S05]  /*2f80*/  @P5 BRA `(.L_x_45) ;  /* 0x00000000000c5947 */ /* 0x000fea0003800000 */
[----:B------:R-:W4:Y:S02]  /*2f90*/  LDG.E.U8 R132, desc[UR36][R136.64+0x9] ;  /* 0x0000092488847981 */ /* 0x000f24000c1e1100 */
[----:B----4-:R-:W-:-:S05]  /*2fa0*/  PRMT R72, R132, 0x8880, RZ ;  /* 0x0000888084487816 */ /* 0x010fca00000000ff */
[----:B------:R-:W-:-:S07]  /*2fb0*/  IMAD R23, R72, R125, RZ ;  /* 0x0000007d48177224 */ /* 0x000fce00078e02ff */
.L_x_45:
[----:B------:R-:W-:Y:S05]  /*2fc0*/  BSYNC B1 ;  /* 0x0000000000017941 */ /* 0x000fea0003800000 */
.L_x_44:
[----:B------:R-:W-:Y:S01]  /*2fd0*/  @!P5 IMAD R77, R77, R124, R23 ;  /* 0x0000007c4d4dd224 */ /* 0x000fe200078e0217 */
[----:B------:R-:W-:Y:S04]  /*2fe0*/  BSSY B1, `(.L_x_46) ;  /* 0x0000006000017945 */ /* 0x000fe80003800000 */
[----:B------:R4:W-:Y:S01]  /*2ff0*/  @!P5 STG.E.U8 desc[UR36][R14.64+0x9], R77 ;  /* 0x0000094d0e00d986 */ /* 0x0009e2000c101124 */
[----:B------:R-:W-:Y:S05]  /*3000*/  @P2 BRA `(.L_x_47) ;  /* 0x00000000000c2947 */ /* 0x000fea0003800000 */
[----:B------:R-:W5:Y:S02]  /*3010*/  LDG.E.U8 R132, desc[UR36][R140.64+0x8] ;  /* 0x000008248c847981 */ /* 0x000f64000c1e1100 */
[----:B-----5:R-:W-:-:S05]  /*3020*/  PRMT R72, R132, 0x8880, RZ ;  /* 0x0000888084487816 */ /* 0x020fca00000000ff */
[----:B------:R-:W-:-:S07]  /*3030*/  IMAD R23, R72, R125, RZ ;  /* 0x0000007d48177224 */ /* 0x000fce00078e02ff */
.L_x_47:
[----:B------:R-:W-:Y:S05]  /*3040*/  BSYNC B1 ;  /* 0x0000000000017941 */ /* 0x000fea0003800000 */
.L_x_46:
        /* <DEDUP_REMOVED lines=8> */
[----:B------:R-:W5:Y:S02]  /*30d0*/  LDG.E.U8 R132, desc[UR36][R140.64+0x9] ;  /* 0x000009248c847981 */ /* 0x000f64000c1e1100 */
[----:B-----5:R-:W-:-:S05]  /*30e0*/  PRMT R72, R132, 0x8880, RZ ;  /* 0x0000888084487816 */ /* 0x020fca00000000ff */
[----:B------:R-:W-:-:S07]  /*30f0*/  IMAD R23, R72, R125, RZ ;  /* 0x0000007d48177224 */ /* 0x000fce00078e02ff */
.L_x_49:
[----:B------:R-:W-:Y:S05]  /*3100*/  BSYNC B1 ;  /* 0x0000000000017941 */ /* 0x000fea0003800000 */
.L_x_48:
[----:B------:R-:W-:Y:S01]  /*3110*/  @!P4 IMAD R79, R79, R124, R23 ;  /* 0x0000007c4f4fc224 */ /* 0x000fe200078e0217 */
[----:B------:R-:W-:Y:S04]  /*3120*/  BSSY B1, `(.L_x_50) ;  /* 0x0000006000017945 */ /* 0x000fe80003800000 */
[----:B------:R0:W-:Y:S01]  /*3130*/  @!P4 STG.E.U8 desc[UR36][R6.64+0x9], R79 ;  /* 0x0000094f0600c986 */ /* 0x0001e2000c101124 */
[----:B------:R-:W-:Y:S05]  /*3140*/  @P3 BRA `(.L_x_51) ;  /* 0x00000000000c3947 */ /* 0x000fea0003800000 */
[----:B------:R-:W5:Y:S02]  /*3150*/  LDG.E.U8 R132, desc[UR36][R136.64+0x10] ;  /* 0x0000102488847981 */ /* 0x000f64000c1e1100 */
[----:B-----5:R-:W-:-:S05]  /*3160*/  PRMT R72, R132, 0x8880, RZ ;  /* 0x0000888084487816 */ /* 0x020fca00000000ff */
[----:B------:R-:W-:-:S07]  /*3170*/  IMAD R23, R72, R125, RZ ;  /* 0x0000007d48177224 */ /* 0x000fce00078e02ff */
.L_x_51:
[----:B------:R-:W-:Y:S05]  /*3180*/  BSYNC B1 ;  /* 0x0000000000017941 */ /* 0x000fea0003800000 */
.L_x_50:
[----:B--2---:R-:W-:Y:S01]  /*3190*/  @!P3 IMAD R73, R80, R124, R23 ;  /* 0x0000007c5049b224 */ /* 0x004fe200078e0217 */
[----:B------:R-:W-:Y:S04]  /*31a0*/  BSSY B1, `(.L_x_52) ;  /* 0x0000006000017945 */ /* 0x000fe80003800000 */
[----:B------:R2:W-:Y:S01]  /*31b0*/  @!P3 STG.E.U8 desc[UR36][R14.64+0x10], R73 ;  /* 0x000010490e00b986 */ /* 0x0005e2000c101124 */
[----:B------:R-:W-:Y:S05]  /*31c0*/  @P5 BRA `(.L_x_53) ;  /* 0x00000000000c5947 */ /* 0x000fea0003800000 */
[----:B------:R-:W5:Y:S02]  /*31d0*/  LDG.E.U8 R132, desc[UR36][R136.64+0x11] ;  /* 0x0000112488847981 */ /* 0x000f64000c1e1100 */
[----:B-----5:R-:W-:-:S05]  /*31e0*/  PRMT R72, R132, 0x8880, RZ ;  /* 0x0000888084487816 */ /* 0x020fca00000000ff */
[----:B------:R-:W-:-:S07]  /*31f0*/  IMAD R23, R72, R125, RZ ;  /* 0x0000007d48177224 */ /* 0x000fce00078e02ff */
.L_x_53:
[----:B------:R-:W-:Y:S05]  /*3200*/  BSYNC B1 ;  /* 0x0000000000017941 */ /* 0x000fea0003800000 */
.L_x_52:
[----:B------:R-:W-:Y:S01]  /*3210*/  @!P5 IMAD R81, R81, R124, R23 ;  /* 0x0000007c5151d224 */ /* 0x000fe200078e0217 */
[----:B------:R-:W-:Y:S04]  /*3220*/  BSSY B1, `(.L_x_54) ;  /* 0x0000006000017945 */ /* 0x000fe80003800000 */
[----:B------:R0:W-:Y:S01]  /*3230*/  @!P5 STG.E.U8 desc[UR36][R14.64+0x11], R81 ;  /* 0x000011510e00d986 */ /* 0x0001e2000c101124 */
[----:B------:R-:W-:Y:S05]  /*3240*/  @P2 BRA `(.L_x_55) ;  /* 0x00000000000c2947 */ /* 0x000fea0003800000 */
[----:B------:R-:W5:Y:S02]  /*3250*/  LDG.E.U8 R132, desc[UR36][R140.64+0x10] ;  /* 0x000010248c847981 */ /* 0x000f64000c1e1100 */
[----:B-----5:R-:W-:-:S05]  /*3260*/  PRMT R72, R132, 0x8880, RZ ;  /* 0x0000888084487816 */ /* 0x020fca00000000ff */
[----:B------:R-:W-:-:S07]  /*3270*/  IMAD R23, R72, R125, RZ ;  /* 0x0000007d48177224 */ /* 0x000fce00078e02ff */
.L_x_55:
[----:B------:R-:W-:Y:S05]  /*3280*/  BSYNC B1 ;  /* 0x0000000000017941 */ /* 0x000fea0003800000 */
.L_x_54:
        /* <DEDUP_REMOVED lines=11> */
.L_x_57:
[----:B------:R-:W-:Y:S05]  /*3340*/  BSYNC B1 ;  /* 0x0000000000017941 */ /* 0x000fea0003800000 */
.L_x_56:
[----:B------:R-:W-:Y:S01]  /*3350*/  @!P4 IMAD R83, R83, R124, R23 ;  /* 0x0000007c5353c224 */ /* 0x000fe200078e0217 */
[----:B------:R-:W-:Y:S04]  /*3360*/  BSSY B1, `(.L_x_58) ;  /* 0x0000006000017945 */ /* 0x000fe80003800000 */
[----:B------:R0:W-:Y:S01]  /*3370*/  @!P4 STG.E.U8 desc[UR36][R6.64+0x11], R83 ;  /* 0x000011530600c986 */ /* 0x0001e2000c101124 */
[----:B------:R-:W-:Y:S05]  /*3380*/  @P3 BRA `(.L_x_59) ;  /* 0x00000000000c3947 */ /* 0x000fea0003800000 */
[----:B------:R-:W5:Y:S02]  /*3390*/  LDG.E.U8 R132, desc[UR36][R136.64+0x18] ;  /* 0x0000182488847981 */ /* 0x000f64000c1e1100 */
[----:B-----5:R-:W-:-:S05]  /*33a0*/  PRMT R72, R132, 0x8880, RZ ;  /* 0x0000888084487816 */ /* 0x020fca00000000ff */
[----:B------:R-:W-:-:S07]  /*33b0*/  IMAD R23, R72, R125, RZ ;  /* 0x0000007d48177224 */ /* 0x000fce00078e02ff */
.L_x_59:
[----:B------:R-:W-:Y:S05]  /*33c0*/  BSYNC B1 ;  /* 0x0000000000017941 */ /* 0x000fea0003800000 */
.L_x_58:
[----:B--2---:R-:W-:Y:S01]  /*33d0*/  @!P3 IMAD R73, R84, R124, R23 ;  /* 0x0000007c5449b224 */ /* 0x004fe200078e0217 */
[----:B------:R-:W-:Y:S04]  /*33e0*/  BSSY B1, `(.L_x_60) ;  /* 0x0000006000017945 */ /* 0x000fe80003800000 */
[----:B------:R2:W-:Y:S01]  /*33f0*/  @!P3 STG.E.U8 desc[UR36][R14.64+0x18], R73 ;  /* 0x000018490e00b986 */ /* 0x0005e2000c101124 */
[----:B------:R-:W-:Y:S05]  /*3400*/  @P5 BRA `(.L_x_61) ;  /* 0x00000000000c5947 */ /* 0x000fea0003800000 */
[----:B------:R-:W5:Y:S02]  /*3410*/  LDG.E.U8 R132, desc[UR36][R136.64+0x19] ;  /* 0x0000192488847981 */ /* 0x000f64000c1e1100 */
[----:B-----5:R-:W-:-:S05]  /*3420*/  PRMT R72, R132, 0x8880, RZ ;  /* 0x0000888084487816 */ /* 0x020fca00000000ff */
[----:B------:R-:W-:-:S07]  /*3430*/  IMAD R23, R72, R125, RZ ;  /* 0x0000007d48177224 */ /* 0x000fce00078e02ff */
.L_x_61:
[----:B------:R-:W-:Y:S05]  /*3440*/  BSYNC B1 ;  /* 0x0000000000017941 */ /* 0x000fea0003800000 */
.L_x_60:
[----:B------:R-:W-:Y:S01]  /*3450*/  @!P5 IMAD R85, R85, R124, R23 ;  /* 0x0000007c5555d224 */ /* 0x000fe200078e0217 */
[----:B------:R-:W-:Y:S04]  /*3460*/  BSSY B1, `(.L_x_62) ;  /* 0x0000006000017945 */ /* 0x000fe80003800000 */
[----:B------:R0:W-:Y:S01]  /*3470*/  @!P5 STG.E.U8 desc[UR36][R14.64+0x19], R85 ;  /* 0x000019550e00d986 */ /* 0x0001e2000c101124 */
[----:B------:R-:W-:Y:S05]  /*3480*/  @P2 BRA `(.L_x_63) ;  /* 0x00000000000c2947 */ /* 0x000fea0003800000 */
[----:B------:R-:W5:Y:S02]  /*3490*/  LDG.E.U8 R132, desc[UR36][R140.64+0x18] ;  /* 0x000018248c847981 */ /* 0x000f64000c1e1100 */
[----:B-----5:R-:W-:-:S05]  /*34a0*/  PRMT R72, R132, 0x8880, RZ ;  /* 0x0000888084487816 */ /* 0x020fca00000000ff */
[----:B------:R-:W-:-:S07]  /*34b0*/  IMAD R23, R72, R125, RZ ;  /* 0x0000007d48177224 */ /* 0x000fce00078e02ff */
.L_x_63:
[----:B------:R-:W-:Y:S05]  /*34c0*/  BSYNC B1 ;  /* 0x0000000000017941 */ /* 0x000fea0003800000 */
.L_x_62:
        /* <DEDUP_REMOVED lines=11> */
.L_x_65:
[----:B------:R-:W-:Y:S05]  /*3580*/  BSYNC B1 ;  /* 0x0000000000017941 */ /* 0x000fea0003800000 */
.L_x_64:
[----:B------:R-:W-:Y:S01]  /*3590*/  @!P4 IMAD R87, R87, R124, R23 ;  /* 0x0000007c5757c224 */ /* 0x000fe200078e0217 */
[----:B------:R-:W-:Y:S04]  /*35a0*/  BSSY B1, `(.L_x_66) ;  /* 0x0000006000017945 */ /* 0x000fe80003800000 */
[----:B------:R0:W-:Y:S01]  /*35b0*/  @!P4 STG.E.U8 desc[UR36][R6.64+0x19], R87 ;  /* 0x000019570600c986 */ /* 0x0001e2000c101124 */
[----:B------:R-:W-:Y:S05]  /*35c0*/  @P3 BRA `(.L_x_67) ;  /* 0x00000000000c3947 */ /* 0x000fea0003800000 */
[----:B------:R-:W5:Y:S02]  /*35d0*/  LDG.E.U8 R132, desc[UR36][R136.64+0x20] ;  /* 0x0000202488847981 */ /* 0x000f64000c1e1100 */
[----:B-----5:R-:W-:-:S05]  /*35e0*/  PRMT R72, R132, 0x8880, RZ ;  /* 0x0000888084487816 */ /* 0x020fca00000000ff */
[----:B------:R-:W-:-:S07]  /*35f0*/  IMAD R23, R72, R125, RZ ;  /* 0x0000007d48177224 */ /* 0x000fce00078e02ff */
.L_x_67:
[----:B------:R-:W-:Y:S05]  /*3600*/  BSYNC B1 ;  /* 0x0000000000017941 */ /* 0x000fea0003800000 */
.L_x_66:
[----:B--2---:R-:W-:Y:S01]  /*3610*/  @!P3 IMAD R73, R88, R124, R23 ;  /* 0x0000007c5849b224 */ /* 0x004fe200078e0217 */
[----:B------:R-:W-:Y:S04]  /*3620*/  BSSY B1, `(.L_x_68) ;  /* 0x0000006000017945 */ /* 0x000fe80003800000 */
[----:B------:R2:W-:Y:S01]  /*3630*/  @!P3 STG.E.U8 desc[UR36][R14.64+0x20], R73 ;  /* 0x000020490e00b986 */ /* 0x0005e2000c101124 */
[----:B------:R-:W-:Y:S05]  /*3640*/  @P5 BRA `(.L_x_69) ;  /* 0x00000000000c5947 */ /* 0x000fea0003800000 */
[----:B------:R-:W5:Y:S02]  /*3650*/  LDG.E.U8 R132, desc[UR36][R136.64+0x21] ;  /* 0x0000212488847981 */ /* 0x000f64000c1e1100 */
[----:B-----5:R-:W-:-:S05]  /*3660*/  PRMT R72, R132, 0x8880, RZ ;  /* 0x0000888084487816 */ /* 0x020fca00000000ff */
[----:B------:R-:W-:-:S07]  /*3670*/  IMAD R23, R72, R125, RZ ;  /* 0x0000007d48177224 */ /* 0x000fce00078e02ff */
.L_x_69:
[----:B------:R-:W-:Y:S05]  /*3680*/  BSYNC B1 ;  /* 0x0000000000017941 */ /* 0x000fea0003800000 */
.L_x_68:
[----:B------:R-:W-:Y:S01]  /*3690*/  @!P5 IMAD R89, R89, R124, R23 ;  /* 0x0000007c5959d224 */ /* 0x000fe200078e0217 */
[----:B------:R-:W-:Y:S04]  /*36a0*/  BSSY B1, `(.L_x_70) ;  /* 0x0000006000017945 */ /* 0x000fe80003800000 */
[----:B------:R0:W-:Y:S01]  /*36b0*/  @!P5 STG.E.U8 desc[UR36][R14.64+0x21], R89 ;  /* 0x000021590e00d986 */ /* 0x0001e2000c101124 */
[----:B------:R-:W-:Y:S05]  /*36c0*/  @P2 BRA `(.L_x_71) ;  /* 0x00000000000c2947 */ /* 0x000fea0003800000 */
[----:B------:R-:W5:Y:S02]  /*36d0*/  LDG.E.U8 R132, desc[UR36][R140.64+0x20] ;  /* 0x000020248c847981 */ /* 0x000f64000c1e1100 */
[----:B-----5:R-:W-:-:S05]  /*36e0*/  PRMT R72, R132, 0x8880, RZ ;  /* 0x0000888084487816 */ /* 0x020fca00000000ff */
[----:B------:R-:W-:-:S07]  /*36f0*/  IMAD R23, R72, R125, RZ ;  /* 0x0000007d48177224 */ /* 0x000fce00078e02ff */
.L_x_71:
[----:B------:R-:W-:Y:S05]  /*3700*/  BSYNC B1 ;  /* 0x0000000000017941 */ /* 0x000fea0003800000 */
.L_x_70:
        /* <DEDUP_REMOVED lines=11> */
.L_x_73:
[----:B------:R-:W-:Y:S05]  /*37c0*/  BSYNC B1 ;  /* 0x0000000000017941 */ /* 0x000fea0003800000 */
.L_x_72:
[----:B------:R-:W-:Y:S01]  /*37d0*/  @!P4 IMAD R91, R91, R124, R23 ;  /* 0x0000007c5b5bc224 */ /* 0x000fe200078e0217 */
[----:B------:R-:W-:Y:S04]  /*37e0*/  BSSY B1, `(.L_x_74) ;  /* 0x0000006000017945 */ /* 0x000fe80003800000 */
[----:B------:R0:W-:Y:S01]  /*37f0*/  @!P4 STG.E.U8 desc[UR36][R6.64+0x21], R91 ;  /* 0x0000215b0600c986 */ /* 0x0001e2000c101124 */
[----:B------:R-:W-:Y:S05]  /*3800*/  @P3 BRA `(.L_x_75) ;  /* 0x00000000000c3947 */ /* 0x000fea0003800000 */
[----:B------:R-:W5:Y:S02]  /*3810*/  LDG.E.U8 R132, desc[UR36][R136.64+0x28] ;  /* 0x0000282488847981 */ /* 0x000f64000c1e1100 */
[----:B-----5:R-:W-:-:S05]  /*3820*/  PRMT R72, R132, 0x8880, RZ ;  /* 0x0000888084487816 */ /* 0x020fca00000000ff */
[----:B------:R-:W-:-:S07]  /*3830*/  IMAD R23, R72, R125, RZ ;  /* 0x0000007d48177224 */ /* 0x000fce00078e02ff */
.L_x_75:
[----:B------:R-:W-:Y:S05]  /*3840*/  BSYNC B1 ;  /* 0x0000000000017941 */ /* 0x000fea0003800000 */
.L_x_74:
[----:B--2---:R-:W-:Y:S01]  /*3850*/  @!P3 IMAD R73, R92, R124, R23 ;  /* 0x0000007c5c49b224 */ /* 0x004fe200078e0217 */
[----:B------:R-:W-:Y:S04]  /*3860*/  BSSY B1, `(.L_x_76) ;  /* 0x0000006000017945 */ /* 0x000fe80003800000 */
[----:B------:R2:W-:Y:S01]  /*3870*/  @!P3 STG.E.U8 desc[UR36][R14.64+0x28], R73 ;  /* 0x000028490e00b986 */ /* 0x0005e2000c101124 */
[----:B------:R-:W-:Y:S05]  /*3880*/  @P5 BRA `(.L_x_77) ;  /* 0x00000000000c5947 */ /* 0x000fea0003800000 */
[----:B------:R-:W5:Y:S02]  /*3890*/  LDG.E.U8 R132, desc[UR36][R136.64+0x29] ;  /* 0x0000292488847981 */ /* 0x000f64000c1e1100 */
[----:B-----5:R-:W-:-:S05]  /*38a0*/  PRMT R72, R132, 0x8880, RZ ;  /* 0x0000888084487816 */ /* 0x020fca00000000ff */
[----:B------:R-:W-:-:S07]  /*38b0*/  IMAD R23, R72, R125, RZ ;  /* 0x0000007d48177224 */ /* 0x000fce00078e02ff */
.L_x_77:
[----:B------:R-:W-:Y:S05]  /*38c0*/  BSYNC B1 ;  /* 0x0000000000017941 */ /* 0x000fea0003800000 */
.L_x_76:
[----:B------:R-:W-:Y:S01]  /*38d0*/  @!P5 IMAD R93, R93, R124, R23 ;  /* 0x0000007c5d5dd224 */ /* 0x000fe200078e0217 */
[----:B------:R-:W-:Y:S04]  /*38e0*/  BSSY B1, `(.L_x_78) ;  /* 0x0000006000017945 */ /* 0x000fe80003800000 */
[----:B------:R0:W-:Y:S01]  /*38f0*/  @!P5 STG.E.U8 desc[UR36][R14.64+0x29], R93 ;  /* 0x0000295d0e00d986 */ /* 0x0001e2000c101124 */
[----:B------:R-:W-:Y:S05]  /*3900*/  @P2 BRA `(.L_x_79) ;  /* 0x00000000000c2947 */ /* 0x000fea0003800000 */
[----:B------:R-:W5:Y:S02]  /*3910*/  LDG.E.U8 R132, desc[UR36][R140.64+0x28] ;  /* 0x000028248c847981 */ /* 0x000f64000c1e1100 */
[----:B-----5:R-:W-:-:S05]  /*3920*/  PRMT R72, R132, 0x8880, RZ ;  /* 0x0000888084487816 */ /* 0x020fca00000000ff */
[----:B------:R-:W-:-:S07]  /*3930*/  IMAD R23, R72, R125, RZ ;  /* 0x0000007d48177224 */ /* 0x000fce00078e02ff */
.L_x_79:
[----:B------:R-:W-:Y:S05]  /*3940*/  BSYNC B1 ;  /* 0x0000000000017941 */ /* 0x000fea0003800000 */
.L_x_78:
        /* <DEDUP_REMOVED lines=11> */
.L_x_81:
[----:B------:R-:W-:Y:S05]  /*3a00*/  BSYNC B1 ;  /* 0x0000000000017941 */ /* 0x000fea0003800000 */
.L_x_80:
[----:B------:R-:W-:Y:S01]  /*3a10*/  @!P4 IMAD R95, R95, R124, R23 ;  /* 0x0000007c5f5fc224 */ /* 0x000fe200078e0217 */
[----:B------:R-:W-:Y:S04]  /*3a20*/  BSSY B1, `(.L_x_82) ;  /* 0x0000006000017945 */ /* 0x000fe80003800000 */
[----:B------:R0:W-:Y:S01]  /*3a30*/  @!P4 STG.E.U8 desc[UR36][R6.64+0x29], R95 ;  /* 0x0000295f0600c986 */ /* 0x0001e2000c101124 */
[----:B------:R-:W-:Y:S05]  /*3a40*/  @P3 BRA `(.L_x_83) ;  /* 0x00000000000c3947 */ /* 0x000fea0003800000 */
[----:B------:R-:W5:Y:S02]  /*3a50*/  LDG.E.U8 R132, desc[UR36][R136.64+0x30] ;  /* 0x0000302488847981 */ /* 0x000f64000c1e1100 */
[----:B-----5:R-:W-:-:S05]  /*3a60*/  PRMT R72, R132, 0x8880, RZ ;  /* 0x0000888084487816 */ /* 0x020fca00000000ff */
[----:B------:R-:W-:-:S07]  /*3a70*/  IMAD R23, R72, R125, RZ ;  /* 0x0000007d48177224 */ /* 0x000fce00078e02ff */
.L_x_83:
[----:B------:R-:W-:Y:S05]  /*3a80*/  BSYNC B1 ;  /* 0x0000000000017941 */ /* 0x000fea0003800000 */
.L_x_82:
[----:B--2---:R-:W-:Y:S01]  /*3a90*/  @!P3 IMAD R73, R96, R124, R23 ;  /* 0x0000007c6049b224 */ /* 0x004fe200078e0217 */
[----:B------:R-:W-:Y:S04]  /*3aa0*/  BSSY B1, `(.L_x_84) ;  /* 0x0000006000017945 */ /* 0x000fe80003800000 */
[----:B------:R2:W-:Y:S01]  /*3ab0*/  @!P3 STG.E.U8 desc[UR36][R14.64+0x30], R73 ;  /* 0x000030490e00b986 */ /* 0x0005e2000c101124 */
[----:B------:R-:W-:Y:S05]  /*3ac0*/  @P5 BRA `(.L_x_85) ;  /* 0x00000000000c5947 */ /* 0x000fea0003800000 */
[----:B------:R-:W5:Y:S02]  /*3ad0*/  LDG.E.U8 R132, desc[UR36][R136.64+0x31] ;  /* 0x0000312488847981 */ /* 0x000f64000c1e1100 */
[----:B-----5:R-:W-:-:S05]  /*3ae0*/  PRMT R72, R132, 0x8880, RZ ;  /* 0x0000888084487816 */ /* 0x020fca00000000ff */
[----:B------:R-:W-:-:S07]  /*3af0*/  IMAD R23, R72, R125, RZ ;  /* 0x0000007d48177224 */ /* 0x000fce00078e02ff */
.L_x_85:
[----:B------:R-:W-:Y:S05]  /*3b00*/  BSYNC B1 ;  /* 0x0000000000017941 */ /* 0x000fea0003800000 */
.L_x_84:
[----:B------:R-:W-:Y:S01]  /*3b10*/  @!P5 IMAD R97, R97, R124, R23 ;  /* 0x0000007c6161d224 */ /* 0x000fe200078e0217 */
[----:B------:R-:W-:Y:S04]  /*3b20*/  BSSY B1, `(.L_x_86) ;  /* 0x0000006000017945 */ /* 0x000fe80003800000 */
[----:B------:R0:W-:Y:S01]  /*3b30*/  @!P5 STG.E.U8 desc[UR36][R14.64+0x31], R97 ;  /* 0x000031610e00d986 */ /* 0x0001e2000c101124 */
[----:B------:R-:W-:Y:S05]  /*3b40*/  @P2 BRA `(.L_x_87) ;  /* 0x00000000000c2947 */ /* 0x000fea0003800000 */
[----:B------:R-:W5:Y:S02]  /*3b50*/  LDG.E.U8 R132, desc[UR36][R140.64+0x30] ;  /* 0x000030248c847981 */ /* 0x000f64000c1e1100 */
[----:B-----5:R-:W-:-:S05]  /*3b60*/  PRMT R72, R132, 0x8880, RZ ;  /* 0x0000888084487816 */ /* 0x020fca00000000ff */
[----:B------:R-:W-:-:S07]  /*3b70*/  IMAD R23, R72, R125, RZ ;  /* 0x0000007d48177224 */ /* 0x000fce00078e02ff */
.L_x_87:
[----:B------:R-:W-:Y:S05]  /*3b80*/  BSYNC B1 ;  /* 0x0000000000017941 */ /* 0x000fea0003800000 */
.L_x_86:
        /* <DEDUP_REMOVED lines=11> */
.L_x_89:
[----:B------:R-:W-:Y:S05]  /*3c40*/  BSYNC B1 ;  /* 0x0000000000017941 */ /* 0x000fea0003800000 */
.L_x_88:
[----:B------:R-:W-:Y:S01]  /*3c50*/  @!P4 IMAD R99, R99, R124, R23 ;  /* 0x0000007c6363c224 */ /* 0x000fe200078e0217 */
[----:B------:R-:W-:Y:S04]  /*3c60*/  BSSY B1, `(.L_x_90) ;  /* 0x0000006000017945 */ /* 0x000fe80003800000 */
[----:B------:R0:W-:Y:S01]  /*3c70*/  @!P4 STG.E.U8 desc[UR36][R6.64+0x31], R99 ;  /* 0x000031630600c986 */ /* 0x0001e2000c101124 */
[----:B------:R-:W-:Y:S05]  /*3c80*/  @P3 BRA `(.L_x_91) ;  /* 0x00000000000c3947 */ /* 0x000fea0003800000 */
[----:B------:R-:W5:Y:S02]  /*3c90*/  LDG.E.U8 R132, desc[UR36][R136.64+0x38] ;  /* 0x0000382488847981 */ /* 0x000f64000c1e1100 */
[----:B-----5:R-:W-:-:S05]  /*3ca0*/  PRMT R72, R132, 0x8880, RZ ;  /* 0x0000888084487816 */ /* 0x020fca00000000ff */
[----:B------:R-:W-:-:S07]  /*3cb0*/  IMAD R23, R72, R125, RZ ;  /* 0x0000007d48177224 */ /* 0x000fce00078e02ff */
.L_x_91:
[----:B------:R-:W-:Y:S05]  /*3cc0*/  BSYNC B1 ;  /* 0x0000000000017941 */ /* 0x000fea0003800000 */
.L_x_90:
[----:B--2---:R-:W-:Y:S01]  /*3cd0*/  @!P3 IMAD R73, R100, R124, R23 ;  /* 0x0000007c6449b224 */ /* 0x004fe200078e0217 */
[----:B------:R-:W-:Y:S04]  /*3ce0*/  BSSY B1, `(.L_x_92) ;  /* 0x0000006000017945 */ /* 0x000fe80003800000 */
[----:B------:R2:W-:Y:S01]  /*3cf0*/  @!P3 STG.E.U8 desc[UR36][R14.64+0x38], R73 ;  /* 0x000038490e00b986 */ /* 0x0005e2000c101124 */
[----:B------:R-:W-:Y:S05]  /*3d00*/  @P5 BRA `(.L_x_93) ;  /* 0x00000000000c5947 */ /* 0x000fea0003800000 */
[----:B------:R-:W5:Y:S02]  /*3d10*/  LDG.E.U8 R132, desc[UR36][R136.64+0x39] ;  /* 0x0000392488847981 */ /* 0x000f64000c1e1100 */
[----:B-----5:R-:W-:-:S05]  /*3d20*/  PRMT R72, R132, 0x8880, RZ ;  /* 0x0000888084487816 */ /* 0x020fca00000000ff */
[----:B------:R-:W-:-:S07]  /*3d30*/  IMAD R23, R72, R125, RZ ;  /* 0x0000007d48177224 */ /* 0x000fce00078e02ff */
.L_x_93:
[----:B------:R-:W-:Y:S05]  /*3d40*/  BSYNC B1 ;  /* 0x0000000000017941 */ /* 0x000fea0003800000 */
.L_x_92:
[----:B------:R-:W-:Y:S01]  /*3d50*/  @!P5 IMAD R101, R101, R124, R23 ;  /* 0x0000007c6565d224 */ /* 0x000fe200078e0217 */
[----:B------:R-:W-:Y:S04]  /*3d60*/  BSSY B1, `(.L_x_94) ;  /* 0x0000006000017945 */ /* 0x000fe80003800000 */
[----:B------:R0:W-:Y:S01]  /*3d70*/  @!P5 STG.E.U8 desc[UR36][R14.64+0x39], R101 ;  /* 0x000039650e00d986 */ /* 0x0001e2000c101124 */
[----:B------:R-:W-:Y:S05]  /*3d80*/  @P2 BRA `(.L_x_95) ;  /* 0x00000000000c2947 */ /* 0x000fea0003800000 */
[----:B------:R-:W5:Y:S02]  /*3d90*/  LDG.E.U8 R132, desc[UR36][R140.64+0x38] ;  /* 0x000038248c847981 */ /* 0x000f64000c1e1100 */
[----:B-----5:R-:W-:-:S05]  /*3da0*/  PRMT R72, R132, 0x8880, RZ ;  /* 0x0000888084487816 */ /* 0x020fca00000000ff */
[----:B------:R-:W-:-:S07]  /*3db0*/  IMAD R23, R72, R125, RZ ;  /* 0x0000007d48177224 */ /* 0x000fce00078e02ff */
.L_x_95:
[----:B------:R-:W-:Y:S05]  /*3dc0*/  BSYNC B1 ;  /* 0x0000000000017941 */ /* 0x000fea0003800000 */
.L_x_94:
        /* <DEDUP_REMOVED lines=11> */
.L_x_97:
[----:B------:R-:W-:Y:S05]  /*3e80*/  BSYNC B1 ;  /* 0x0000000000017941 */ /* 0x000fea0003800000 */
.L_x_96:
[----:B------:R-:W-:Y:S01]  /*3e90*/  @!P4 IMAD R103, R103, R124, R23 ;  /* 0x0000007c6767c224 */ /* 0x000fe200078e0217 */
[----:B------:R-:W-:Y:S04]  /*3ea0*/  BSSY B1, `(.L_x_98) ;  /* 0x0000006000017945 */ /* 0x000fe80003800000 */
[----:B------:R0:W-:Y:S01]  /*3eb0*/  @!P4 STG.E.U8 desc[UR36][R6.64+0x39], R103 ;  /* 0x000039670600c986 */ /* 0x0001e2000c101124 */
[----:B------:R-:W-:Y:S05]  /*3ec0*/  @P3 BRA `(.L_x_99) ;  /* 0x00000000000c3947 */ /* 0x000fea0003800000 */
[----:B------:R-:W5:Y:S02]  /*3ed0*/  LDG.E.U8 R132, desc[UR36][R136.64+0x40] ;  /* 0x0000402488847981 */ /* 0x000f64000c1e1100 */
[----:B-----5:R-:W-:-:S05]  /*3ee0*/  PRMT R72, R132, 0x8880, RZ ;  /* 0x0000888084487816 */ /* 0x020fca00000000ff */
[----:B------:R-:W-:-:S07]  /*3ef0*/  IMAD R23, R72, R125, RZ ;  /* 0x0000007d48177224 */ /* 0x000fce00078e02ff */
.L_x_99:
[----:B------:R-:W-:Y:S05]  /*3f00*/  BSYNC B1 ;  /* 0x0000000000017941 */ /* 0x000fea0003800000 */
.L_x_98:
[----:B--2---:R-:W-:Y:S01]  /*3f10*/  @!P3 IMAD R73, R104, R124, R23 ;  /* 0x0000007c6849b224 */ /* 0x004fe200078e0217 */
[----:B------:R-:W-:Y:S04]  /*3f20*/  BSSY B1, `(.L_x_100) ;  /* 0x0000006000017945 */ /* 0x000fe80003800000 */
[----:B------:R2:W-:Y:S01]  /*3f30*/  @!P3 STG.E.U8 desc[UR36][R14.64+0x40], R73 ;  /* 0x000040490e00b986 */ /* 0x0005e2000c101124 */
[----:B------:R-:W-:Y:S05]  /*3f40*/  @P5 BRA `(.L_x_101) ;  /* 0x00000000000c5947 */ /* 0x000fea0003800000 */
[----:B------:R-:W5:Y:S02]  /*3f50*/  LDG.E.U8 R132, desc[UR36][R136.64+0x41] ;  /* 0x0000412488847981 */ /* 0x000f64000c1e1100 */
[----:B-----5:R-:W-:-:S05]  /*3f60*/  PRMT R72, R132, 0x8880, RZ ;  /* 0x0000888084487816 */ /* 0x020fca00000000ff */
[----:B------:R-:W-:-:S07]  /*3f70*/  IMAD R23, R72, R125, RZ ;  /* 0x0000007d48177224 */ /* 0x000fce00078e02ff */
.L_x_101:
[----:B------:R-:W-:Y:S05]  /*3f80*/  BSYNC B1 ;  /* 0x0000000000017941 */ /* 0x000fea0003800000 */
.L_x_100:
[----:B------:R-:W-:Y:S01]  /*3f90*/  @!P5 IMAD R105, R105, R124, R23 ;  /* 0x0000007c6969d224 */ /* 0x000fe200078e0217 */
[----:B------:R-:W-:Y:S04]  /*3fa0*/  BSSY B1, `(.L_x_102) ;  /* 0x0000006000017945 */ /* 0x000fe80003800000 */
[----:B------:R0:W-:Y:S01]  /*3fb0*/  @!P5 STG.E.U8 desc[UR36][R14.64+0x41], R105 ;  /* 0x000041690e00d986 */ /* 0x0001e2000c101124 */
[----:B------:R-:W-:Y:S05]  /*3fc0*/  @P2 BRA `(.L_x_103) ;  /* 0x00000000000c2947 */ /* 0x000fea0003800000 */
[----:B------:R-:W5:Y:S02]  /*3fd0*/  LDG.E.U8 R132, desc[UR36][R140.64+0x40] ;  /* 0x000040248c847981 */ /* 0x000f64000c1e1100 */
[----:B-----5:R-:W-:-:S05]  /*3fe0*/  PRMT R72, R132, 0x8880, RZ ;  /* 0x0000888084487816 */ /* 0x020fca00000000ff */
[----:B------:R-:W-:-:S07]  /*3ff0*/  IMAD R23, R72, R125, RZ ;  /* 0x0000007d48177224 */ /* 0x000fce00078e02ff */
.L_x_103:
[----:B------:R-:W-:Y:S05]  /*4000*/  BSYNC B1 ;  /* 0x0000000000017941 */ /* 0x000fea0003800000 */
.L_x_102:
        /* <DEDUP_REMOVED lines=11> */
.L_x_105:
[----:B------:R-:W-:Y:S05]  /*40c0*/  BSYNC B1 ;  /* 0x0000000000017941 */ /* 0x000fea0003800000 */
.L_x_104:
[----:B------:R-:W-:Y:S01]  /*40d0*/  @!P4 IMAD R107, R107, R124, R23 ;  /* 0x0000007c6b6bc224 */ /* 0x000fe200078e0217 */
[----:B------:R-:W-:Y:S04]  /*40e0*/  BSSY B1, `(.L_x_106) ;  /* 0x0000006000017945 */ /* 0x000fe80003800000 */
[----:B------:R0:W-:Y:S01]  /*40f0*/  @!P4 STG.E.U8 desc[UR36][R6.64+0x41], R107 ;  /* 0x0000416b0600c986 */ /* 0x0001e2000c101124 */
[----:B------:R-:W-:Y:S05]  /*4100*/  @P3 BRA `(.L_x_107) ;  /* 0x00000000000c3947 */ /* 0x000fea0003800000 */
[----:B------:R-:W5:Y:S02]  /*4110*/  LDG.E.U8 R132, desc[UR36][R136.64+0x48] ;  /* 0x0000482488847981 */ /* 0x000f64000c1e1100 */
[----:B-----5:R-:W-:-:S05]  /*4120*/  PRMT R72, R132, 0x8880, RZ ;  /* 0x0000888084487816 */ /* 0x020fca00000000ff */
[----:B------:R-:W-:-:S07]  /*4130*/  IMAD R23, R72, R125, RZ ;  /* 0x0000007d48177224 */ /* 0x000fce00078e02ff */
.L_x_107:
[----:B------:R-:W-:Y:S05]  /*4140*/  BSYNC B1 ;  /* 0x0000000000017941 */ /* 0x000fea0003800000 */
.L_x_106:
[----:B--2---:R-:W-:Y:S01]  /*4150*/  @!P3 IMAD R73, R108, R124, R23 ;  /* 0x0000007c6c49b224 */ /* 0x004fe200078e0217 */
[----:B------:R-:W-:Y:S04]  /*4160*/  BSSY B1, `(.L_x_108) ;  /* 0x0000006000017945 */ /* 0x000fe80003800000 */
[----:B------:R2:W-:Y:S01]  /*4170*/  @!P3 STG.E.U8 desc[UR36][R14.64+0x48], R73 ;  /* 0x000048490e00b986 */ /* 0x0005e2000c101124 */
[----:B------:R-:W-:Y:S05]  /*4180*/  @P5 BRA `(.L_x_109) ;  /* 0x00000000000c5947 */ /* 0x000fea0003800000 */
[----:B------:R-:W5:Y:S02]  /*4190*/  LDG.E.U8 R132, desc[UR36][R136.64+0x49] ;  /* 0x0000492488847981 */ /* 0x000f64000c1e1100 */
[----:B-----5:R-:W-:-:S05]  /*41a0*/  PRMT R72, R132, 0x8880, RZ ;  /* 0x0000888084487816 */ /* 0x020fca00000000ff */
[----:B------:R-:W-:-:S07]  /*41b0*/  IMAD R23, R72, R125, RZ ;  /* 0x0000007d48177224 */ /* 0x000fce00078e02ff */
.L_x_109:
[----:B------:R-:W-:Y:S05]  /*41c0*/  BSYNC B1 ;  /* 0x0000000000017941 */ /* 0x000fea0003800000 */
.L_x_108:
[----:B------:R-:W-:Y:S01]  /*41d0*/  @!P5 IMAD R109, R109, R124, R23 ;  /* 0x0000007c6d6dd224 */ /* 0x000fe200078e0217 */
[----:B------:R-:W-:Y:S04]  /*41e0*/  BSSY B1, `(.L_x_110) ;  /* 0x0000006000017945 */ /* 0x000fe80003800000 */
[----:B------:R0:W-:Y:S01]  /*41f0*/  @!P5 STG.E.U8 desc[UR36][R14.64+0x49], R109 ;  /* 0x0000496d0e00d986 */ /* 0x0001e2000c101124 */
[----:B------:R-:W-:Y:S05]  /*4200*/  @P2 BRA `(.L_x_111) ;  /* 0x00000000000c2947 */ /* 0x000fea0003800000 */
[----:B------:R-:W5:Y:S02]  /*4210*/  LDG.E.U8 R132, desc[UR36][R140.64+0x48] ;  /* 0x000048248c847981 */ /* 0x000f64000c1e1100 */
[----:B-----5:R-:W-:-:S05]  /*4220*/  PRMT R72, R132, 0x8880, RZ ;  /* 0x0000888084487816 */ /* 0x020fca00000000ff */
[----:B------:R-:W-:-:S07]  /*4230*/  IMAD R23, R72, R125, RZ ;  /* 0x0000007d48177224 */ /* 0x000fce00078e02ff */
.L_x_111:
[----:B------:R-:W-:Y:S05]  /*4240*/  BSYNC B1 ;  /* 0x0000000000017941 */ /* 0x000fea0003800000 */
.L_x_110:
        /* <DEDUP_REMOVED lines=11> */
.L_x_113:
[----:B------:R-:W-:Y:S05]  /*4300*/  BSYNC B1 ;  /* 0x0000000000017941 */ /* 0x000fea0003800000 */
.L_x_112:
[----:B------:R-:W-:Y:S01]  /*4310*/  @!P4 IMAD R111, R111, R124, R23 ;  /* 0x0000007c6f6fc224 */ /* 0x000fe200078e0217 */
[----:B------:R-:W-:Y:S04]  /*4320*/  BSSY B1, `(.L_x_114) ;  /* 0x0000006000017945 */ /* 0x000fe80003800000 */
[----:B------:R0:W-:Y:S01]  /*4330*/  @!P4 STG.E.U8 desc[UR36][R6.64+0x49], R111 ;  /* 0x0000496f0600c986 */ /* 0x0001e2000c101124 */
[----:B------:R-:W-:Y:S05]  /*4340*/  @P3 BRA `(.L_x_115) ;  /* 0x00000000000c3947 */ /* 0x000fea0003800000 */
[----:B------:R-:W5:Y:S02]  /*4350*/  LDG.E.U8 R132, desc[UR36][R136.64+0x50] ;  /* 0x0000502488847981 */ /* 0x000f64000c1e1100 */
[----:B-----5:R-:W-:-:S05]  /*4360*/  PRMT R72, R132, 0x8880, RZ ;  /* 0x0000888084487816 */ /* 0x020fca00000000ff */
[----:B------:R-:W-:-:S07]  /*4370*/  IMAD R23, R72, R125, RZ ;  /* 0x0000007d48177224 */ /* 0x000fce00078e02ff */
.L_x_115:
[----:B------:R-:W-:Y:S05]  /*4380*/  BSYNC B1 ;  /* 0x0000000000017941 */ /* 0x000fea0003800000 */
.L_x_114:
[----:B--2---:R-:W-:Y:S01]  /*4390*/  @!P3 IMAD R73, R112, R124, R23 ;  /* 0x0000007c7049b224 */ /* 0x004fe200078e0217 */
[----:B------:R-:W-:Y:S04]  /*43a0*/  BSSY B1, `(.L_x_116) ;  /* 0x0000006000017945 */ /* 0x000fe80003800000 */
[----:B------:R2:W-:Y:S01]  /*43b0*/  @!P3 STG.E.U8 desc[UR36][R14.64+0x50], R73 ;  /* 0x000050490e00b986 */ /* 0x0005e2000c101124 */
[----:B------:R-:W-:Y:S05]  /*43c0*/  @P5 BRA `(.L_x_117) ;  /* 0x00000000000c5947 */ /* 0x000fea0003800000 */
[----:B------:R-:W5:Y:S02]  /*43d0*/  LDG.E.U8 R132, desc[UR36][R136.64+0x51] ;  /* 0x0000512488847981 */ /* 0x000f64000c1e1100 */
[----:B-----5:R-:W-:-:S05]  /*43e0*/  PRMT R72, R132, 0x8880, RZ ;  /* 0x0000888084487816 */ /* 0x020fca00000000ff */
[----:B------:R-:W-:-:S07]  /*43f0*/  IMAD R23, R72, R125, RZ ;  /* 0x0000007d48177224 */ /* 0x000fce00078e02ff */
.L_x_117:
[----:B------:R-:W-:Y:S05]  /*4400*/  BSYNC B1 ;  /* 0x0000000000017941 */ /* 0x000fea0003800000 */
.L_x_116:
[----:B------:R-:W-:Y:S01]  /*4410*/  @!P5 IMAD R113, R113, R124, R23 ;  /* 0x0000007c7171d224 */ /* 0x000fe200078e0217 */
[----:B------:R-:W-:Y:S04]  /*4420*/  BSSY B1, `(.L_x_118) ;  /* 0x0000006000017945 */ /* 0x000fe80003800000 */
[----:B------:R0:W-:Y:S01]  /*4430*/  @!P5 STG.E.U8 desc[UR36][R14.64+0x51], R113 ;  /* 0x000051710e00d986 */ /* 0x0001e2000c101124 */
[----:B------:R-:W-:Y:S05]  /*4440*/  @P2 BRA `(.L_x_119) ;  /* 0x00000000000c2947 */ /* 0x000fea0003800000 */
[----:B------:R-:W5:Y:S02]  /*4450*/  LDG.E.U8 R132, desc[UR36][R140.64+0x50] ;  /* 0x000050248c847981 */ /* 0x000f64000c1e1100 */
[----:B-----5:R-:W-:-:S05]  /*4460*/  PRMT R72, R132, 0x8880, RZ ;  /* 0x0000888084487816 */ /* 0x020fca00000000ff */
[----:B------:R-:W-:-:S07]  /*4470*/  IMAD R23, R72, R125, RZ ;  /* 0x0000007d48177224 */ /* 0x000fce00078e02ff */
.L_x_119:
[----:B------:R-:W-:Y:S05]  /*4480*/  BSYNC B1 ;  /* 0x0000000000017941 */ /* 0x000fea0003800000 */
.L_x_118:
[C---:B------:R-:W-:Y:S01]  /*4490*/  ISETP.LT.OR P4, PT, R3.reuse, 0x52, !P1 ;  /* 0x000000520300780c */ /* 0x040fe20004f81670 */
[----:B--2---:R-:W-:Y:S01]  /*44a0*/  @!P2 IMAD R73, R114, R124, R23 ;  /* 0x0000007c7249a224 */ /* 0x004fe200078e0217 */
[----:B------:R-:W-:Y:S01]  /*44b0*/  BSSY B1, `(.L_x_120) ;  /* 0x000000b000017945 */ /* 0x000fe20003800000 */
[C---:B------:R-:W-:Y:S02]  /*44c0*/  ISETP.LT.OR P3, PT, R3.reuse, 0x59, !P0 ;  /* 0x000000590300780c */ /* 0x040fe40004761670 */
[----:B---3--:R-:W-:Y:S01]  /*44d0*/  IADD3 R75, P5, R10, 0x80, RZ ;  /* 0x000000800a4b7810 */ /* 0x008fe20007fbe0ff */
[----:B------:R2:W-:Y:S01]  /*44e0*/  @!P2 STG.E.U8 desc[UR36][R6.64+0x50], R73 ;  /* 0x000050490600a986 */ /* 0x0005e2000c101124 */
[C---:B------:R-:W-:Y:S02]  /*44f0*/  ISETP.LT.OR P2, PT, R3.reuse, 0x59, !P1 ;  /* 0x000000590300780c */ /* 0x040fe40004f41670 */
[C---:B------:R-:W-:Y:S02]  /*4500*/  ISETP.LT.OR P0, PT, R3.reuse, 0x5a, !P0 ;  /* 0x0000005a0300780c */ /* 0x040fe40004701670 */
[----:B------:R-:W-:-:S02]  /*4510*/  ISETP.LT.OR P1, PT, R3, 0x5a, !P1 ;  /* 0x0000005a0300780c */ /* 0x000fc40004f21670 */
[----:B------:R-:W-:Y:S11]  /*4520*/  @P4 BRA `(.L_x_121) ;  /* 0x00000000000c4947 */ /* 0x000ff60003800000 */
[----:B------:R-:W3:Y:S02]  /*4530*/  LDG.E.U8 R132, desc[UR36][R140.64+0x51] ;  /* 0x000051248c847981 */ /* 0x000ee4000c1e1100 */
[----:B---3--:R-:W-:-:S05]  /*4540*/  PRMT R72, R132, 0x8880, RZ ;  /* 0x0000888084487816 */ /* 0x008fca00000000ff */
[----:B------:R-:W-:-:S07]  /*4550*/  IMAD R23, R72, R125, RZ ;  /* 0x0000007d48177224 */ /* 0x000fce00078e02ff */
.L_x_121:
[----:B------:R-:W-:Y:S05]  /*4560*/  BSYNC B1 ;  /* 0x0000000000017941 */ /* 0x000fea0003800000 */
.L_x_120:
[----:B------:R-:W-:Y:S01]  /*4570*/  @!P4 IMAD R115, R115, R124, R23 ;  /* 0x0000007c7373c224 */ /* 0x000fe200078e0217 */
[----:B------:R-:W-:Y:S04]  /*4580*/  BSSY B1, `(.L_x_122) ;  /* 0x0000006000017945 */ /* 0x000fe80003800000 */
[----:B------:R3:W-:Y:S01]  /*4590*/  @!P4 STG.E.U8 desc[UR36][R6.64+0x51], R115 ;  /* 0x000051730600c986 */ /* 0x0007e2000c101124 */
[----:B------:R-:W-:Y:S05]  /*45a0*/  @P3 BRA `(.L_x_123) ;  /* 0x00000000000c3947 */ /* 0x000fea0003800000 */
[----:B------:R-:W5:Y:S02]  /*45b0*/  LDG.E.U8 R132, desc[UR36][R136.64+0x58] ;  /* 0x0000582488847981 */ /* 0x000f64000c1e1100 */
[----:B-----5:R-:W-:-:S05]  /*45c0*/  PRMT R72, R132, 0x8880, RZ ;  /* 0x0000888084487816 */ /* 0x020fca00000000ff */
[----:B------:R-:W-:-:S07]  /*45d0*/  IMAD R23, R72, R125, RZ ;  /* 0x0000007d48177224 */ /* 0x000fce00078e02ff */
.L_x_123:
[----:B------:R-:W-:Y:S05]  /*45e0*/  BSYNC B1 ;  /* 0x0000000000017941 */ /* 0x000fea0003800000 */
.L_x_122:
[----:B--2---:R-:W-:Y:S01]  /*45f0*/  @!P3 IMAD R73, R116, R124, R23 ;  /* 0x0000007c7449b224 */ /* 0x004fe200078e0217 */
[----:B------:R-:W-:Y:S01]  /*4600*/  BSSY B1, `(.L_x_124) ;  /* 0x0000007000017945 */ /* 0x000fe20003800000 */
[----:B------:R-:W-:-:S03]  /*4610*/  IMAD.X R11, RZ, RZ, R11, P5 ;  /* 0x000000ffff0b7224 */ /* 0x000fc600028e060b */
[----:B------:R2:W-:Y:S01]  /*4620*/  @!P3 STG.E.U8 desc[UR36][R14.64+0x58], R73 ;  /* 0x000058490e00b986 */ /* 0x0005e2000c101124 */
[----:B------:R-:W-:Y:S05]  /*4630*/  @P0 BRA `(.L_x_125) ;  /* 0x00000000000c0947 */ /* 0x000fea0003800000 */
[----:B------:R-:W5:Y:S02]  /*4640*/  LDG.E.U8 R132, desc[UR36][R136.64+0x59] ;  /* 0x0000592488847981 */ /* 0x000f64000c1e1100 */
[----:B-----5:R-:W-:-:S05]  /*4650*/  PRMT R10, R132, 0x8880, RZ ;  /* 0x00008880840a7816 */ /* 0x020fca00000000ff */
[----:B------:R-:W-:-:S07]  /*4660*/  IMAD R23, R10, R125, RZ ;  /* 0x0000007d0a177224 */ /* 0x000fce00078e02ff */
.L_x_125:
[----:B------:R-:W-:Y:S05]  /*4670*/  BSYNC B1 ;  /* 0x0000000000017941 */ /* 0x000fea0003800000 */
.L_x_124:
[----:B------:R-:W-:Y:S01]  /*4680*/  @!P0 IMAD R117, R117, R124, R23 ;  /* 0x0000007c75758224 */ /* 0x000fe200078e0217 */
[----:B------:R-:W-:Y:S01]  /*4690*/  BSSY B1, `(.L_x_126) ;  /* 0x0000007000017945 */ /* 0x000fe20003800000 */
[----:B------:R-:W-:-:S03]  /*46a0*/  IMAD R72, R11, R134, RZ ;  /* 0x000000860b487224 */ /* 0x000fc600078e02ff */
[----:B------:R0:W-:Y:S01]  /*46b0*/  @!P0 STG.E.U8 desc[UR36][R14.64+0x59], R117 ;  /* 0x000059750e008986 */ /* 0x0001e2000c101124 */
[----:B------:R-:W-:Y:S05]  /*46c0*/  @P2 BRA `(.L_x_127) ;  /* 0x00000000000c2947 */ /* 0x000fea0003800000 */
[----:B------:R-:W5:Y:S02]  /*46d0*/  LDG.E.U8 R132, desc[UR36][R140.64+0x58] ;  /* 0x000058248c847981 */ /* 0x000f64000c1e1100 */
[----:B-----5:R-:W-:-:S05]  /*46e0*/  PRMT R10, R132, 0x8880, RZ ;  /* 0x00008880840a7816 */ /* 0x020fca00000000ff */
[----:B------:R-:W-:-:S07]  /*46f0*/  IMAD R23, R10, R125, RZ ;  /* 0x0000007d0a177224 */ /* 0x000fce00078e02ff */
.L_x_127:
[----:B------:R-:W-:Y:S05]  /*4700*/  BSYNC B1 ;  /* 0x0000000000017941 */ /* 0x000fea0003800000 */
.L_x_126:
[----:B------:R-:W-:Y:S01]  /*4710*/  @!P2 IMAD R11, R118, R124, R23 ;  /* 0x0000007c760ba224 */ /* 0x000fe200078e0217 */
[----:B------:R-:W-:Y:S01]  /*4720*/  BSSY B1, `(.L_x_128) ;  /* 0x0000009000017945 */ /* 0x000fe20003800000 */
[C---:B012-4-:R-:W-:Y:S02]  /*4730*/  IMAD R15, R75.reuse, R135, R72 ;  /* 0x000000874b0f7224 */ /* 0x057fe400078e0248 */
[CC--:B------:R-:W-:Y:S01]  /*4740*/  IMAD.WIDE.U32 R138, R75.reuse, R134.reuse, R138 ;  /* 0x000000864b8a7225 */ /* 0x0c0fe200078e008a */
[----:B------:R0:W-:Y:S03]  /*4750*/  @!P2 STG.E.U8 desc[UR36][R6.64+0x58], R11 ;  /* 0x0000580b0600a986 */ /* 0x0001e6000c101124 */
[----:B------:R-:W-:Y:S01]  /*4760*/  IMAD.WIDE.U32 R134, R75, R134, R122 ;  /* 0x000000864b867225 */ /* 0x000fe200078e007a */
[----:B------:R-:W-:Y:S06]  /*4770*/  @P1 BRA `(.L_x_129) ;  /* 0x00000000000c1947 */ /* 0x000fec0003800000 */
[----:B------:R-:W2:Y:S02]  /*4780*/  LDG.E.U8 R132, desc[UR36][R140.64+0x59] ;  /* 0x000059248c847981 */ /* 0x000ea4000c1e1100 */
[----:B--2---:R-:W-:-:S05]  /*4790*/  PRMT R10, R132, 0x8880, RZ ;  /* 0x00008880840a7816 */ /* 0x004fca00000000ff */
[----:B------:R-:W-:-:S07]  /*47a0*/  IMAD R23, R10, R125, RZ ;  /* 0x0000007d0a177224 */ /* 0x000fce00078e02ff */
.L_x_129:
[----:B------:R-:W-:Y:S05]  /*47b0*/  BSYNC B1 ;  /* 0x0000000000017941 */ /* 0x000fea0003800000 */
.L_x_128:
[----:B------:R-:W-:Y:S01]  /*47c0*/  @!P1 IMAD R119, R119, R124, R23 ;  /* 0x0000007c77779224 */ /* 0x000fe200078e0217 */
[----:B------:R-:W-:Y:S01]  /*47d0*/  ISETP.GE.AND P2, PT, R133, 0x81, PT ;  /* 0x000000818500780c */ /* 0x000fe20003f46270 */
[----:B------:R-:W-:Y:S01]  /*47e0*/  BSSY B1, `(.L_x_130) ;  /* 0x000000c000017945 */ /* 0x000fe20003800000 */
[----:B------:R-:W-:Y:S02]  /*47f0*/  IADD3 R10, P5, R134, R12, RZ ;  /* 0x0000000c860a7210 */ /* 0x000fe40007fbe0ff */
[----:B------:R1:W-:Y:S01]  /*4800*/  @!P1 STG.E.U8 desc[UR36][R6.64+0x59], R119 ;  /* 0x0000597706009986 */ /* 0x0003e2000c101124 */
[----:B------:R-:W-:Y:S02]  /*4810*/  ISETP.LT.OR P1, PT, R3, 0x1, !P2 ;  /* 0x000000010300780c */ /* 0x000fe40005721670 */
[----:B0-----:R-:W-:Y:S02]  /*4820*/  IADD3.X R11, R13, R135, R15, P5, !PT ;  /* 0x000000870d0b7210 */ /* 0x001fe40002ffe40f */
[----:B------:R-:W-:-:S02]  /*4830*/  ISETP.GE.AND P0, PT, R133, 0x89, PT ;  /* 0x000000898500780c */ /* 0x000fc40003f06270 */
[----:B------:R-:W-:Y:S02]  /*4840*/  IADD3 R12, P4, P3, R20, R12, R138 ;  /* 0x0000000c140c7210 */ /* 0x000fe40007b9e08a */
[----:B------:R-:W-:-:S05]  /*4850*/  ISETP.LT.OR P5, PT, R3, 0x2, !P2 ;  /* 0x000000020300780c */ /* 0x000fca00057a1670 */
[----:B-1----:R-:W-:Y:S08]  /*4860*/  @P1 BRA `(.L_x_131) ;  /* 0x00000000000c1947 */ /* 0x002ff00003800000 */
[----:B------:R-:W3:Y:S02]  /*4870*/  LDG.E.U8 R132, desc[UR36][R10.64] ;  /* 0x000000240a847981 */ /* 0x000ee4000c1e1100 */
[----:B---3--:R-:W-:-:S05]  /*4880*/  PRMT R6, R132, 0x8880, RZ ;  /* 0x0000888084067816 */ /* 0x008fca00000000ff */
[----:B------:R-:W-:-:S07]  /*4890*/  IMAD R23, R6, R125, RZ ;  /* 0x0000007d06177224 */ /* 0x000fce00078e02ff */
.L_x_131:
[----:B------:R-:W-:Y:S05]  /*48a0*/  BSYNC B1 ;  /* 0x0000000000017941 */ /* 0x000fea0003800000 */
.L_x_130:
[----:B---3--:R-:W-:Y:S01]  /*48b0*/  @!P1 IMAD R7, R24, R124, R23 ;  /* 0x0000007c18079224 */ /* 0x008fe200078e0217 */
[----:B------:R-:W-:Y:S01]  /*48c0*/  BSSY B1, `(.L_x_132) ;  /* 0x0000007000017945 */ /* 0x000fe20003800000 */
[----:B------:R-:W-:-:S03]  /*48d0*/  IMAD.IADD R138, R15, 0x1, R139 ;  /* 0x000000010f8a7824 */ /* 0x000fc600078e028b */
[----:B------:R0:W-:Y:S01]  /*48e0*/  @!P1 STG.E.U8 desc[UR36][R4.64], R7 ;  /* 0x0000000704009986 */ /* 0x0001e2000c101124 */
[----:B------:R-:W-:Y:S05]  /*48f0*/  @P5 BRA `(.L_x_133) ;  /* 0x00000000000c5947 */ /* 0x000fea0003800000 */
[----:B------:R-:W2:Y:S02]  /*4900*/  LDG.E.U8 R132, desc[UR36][R10.64+0x1] ;  /* 0x000001240a847981 */ /* 0x000ea4000c1e1100 */
[----:B--2---:R-:W-:-:S05]  /*4910*/  PRMT R6, R132, 0x8880, RZ ;  /* 0x0000888084067816 */ /* 0x004fca00000000ff */
[----:B------:R-:W-:-:S07]  /*4920*/  IMAD R23, R6, R125, RZ ;  /* 0x0000007d06177224 */ /* 0x000fce00078e02ff */
.L_x_133:
[----:B------:R-:W-:Y:S05]  /*4930*/  BSYNC B1 ;  /* 0x0000000000017941 */ /* 0x000fea0003800000 */
.L_x_132:
[----:B------:R-:W-:Y:S01]  /*4940*/  ISETP.LT.OR P1, PT, R3, 0x1, !P0 ;  /* 0x000000010300780c */ /* 0x000fe20004721670 */
[----:B------:R-:W-:Y:S01]  /*4950*/  @!P5 IMAD R25, R25, R124, R23 ;  /* 0x0000007c1919d224 */ /* 0x000fe200078e0217 */
[----:B------:R-:W-:Y:S01]  /*4960*/  BSSY B1, `(.L_x_134) ;  /* 0x000000a000017945 */ /* 0x000fe20003800000 */
[----:B------:R-:W-:Y:S02]  /*4970*/  IADD3.X R13, R123, R13, R138, P4, P3 ;  /* 0x0000000d7b0d7210 */ /* 0x000fe400027e648a */
[C---:B------:R-:W-:Y:S01]  /*4980*/  ISETP.LT.OR P4, PT, R3.reuse, 0x2, !P0 ;  /* 0x000000020300780c */ /* 0x040fe20004781670 */
[----:B------:R1:W-:Y:S01]  /*4990*/  @!P5 STG.E.U8 desc[UR36][R4.64+0x1], R25 ;  /* 0x000001190400d986 */ /* 0x0003e2000c101124 */
[C---:B------:R-:W-:Y:S02]  /*49a0*/  ISETP.LT.OR P5, PT, R3.reuse, 0x9, !P2 ;  /* 0x000000090300780c */ /* 0x040fe400057a1670 */
[----:B------:R-:W-:-:S04]  /*49b0*/  ISETP.LT.OR P3, PT, R3, 0xa, !P2 ;  /* 0x0000000a0300780c */ /* 0x000fc80005761670 */
[----:B------:R-:W-:Y:S09]  /*49c0*/  @P1 BRA `(.L_x_135) ;  /* 0x00000000000c1947 */ /* 0x000ff20003800000 */
[----:B------:R-:W2:Y:S02]  /*49d0*/  LDG.E.U8 R132, desc[UR36][R12.64] ;  /* 0x000000240c847981 */ /* 0x000ea4000c1e1100 */
[----:B--2---:R-:W-:-:S05]  /*49e0*/  PRMT R6, R132, 0x8880, RZ ;  /* 0x0000888084067816 */ /* 0x004fca00000000ff */
[----:B------:R-:W-:-:S07]  /*49f0*/  IMAD R23, R6, R125, RZ ;  /* 0x0000007d06177224 */ /* 0x000fce00078e02ff */
.L_x_135:
[----:B------:R-:W-:Y:S05]  /*4a00*/  BSYNC B1 ;  /* 0x0000000000017941 */ /* 0x000fea0003800000 */
.L_x_134:
[----:B0-----:R-:W-:Y:S01]  /*4a10*/  @!P1 IMAD R7, R26, R124, R23 ;  /* 0x0000007c1a079224 */ /* 0x001fe200078e0217 */
[----:B------:R-:W-:Y:S04]  /*4a20*/  BSSY B1, `(.L_x_136) ;  /* 0x0000006000017945 */ /* 0x000fe80003800000 */
[----:B------:R0:W-:Y:S01]  /*4a30*/  @!P1 STG.E.U8 desc[UR36][R8.64], R7 ;  /* 0x0000000708009986 */ /* 0x0001e2000c101124 */
[----:B------:R-:W-:Y:S05]  /*4a40*/  @P4 BRA `(.L_x_137) ;  /* 0x00000000000c4947 */ /* 0x000fea0003800000 */
[----:B------:R-:W2:Y:S02]  /*4a50*/  LDG.E.U8 R132, desc[UR36][R12.64+0x1] ;  /* 0x000001240c847981 */ /* 0x000ea4000c1e1100 */
[----:B--2---:R-:W-:-:S05]  /*4a60*/  PRMT R6, R132, 0x8880, RZ ;  /* 0x0000888084067816 */ /* 0x004fca00000000ff */
[----:B------:R-:W-:-:S07]  /*4a70*/  IMAD R23, R6, R125, RZ ;  /* 0x0000007d06177224 */ /* 0x000fce00078e02ff */
.L_x_137:
[----:B------:R-:W-:Y:S05]  /*4a80*/  BSYNC B1 ;  /* 0x0000000000017941 */ /* 0x000fea0003800000 */
.L_x_136:
[----:B------:R-:W-:Y:S01]  /*4a90*/  @!P4 IMAD R27, R27, R124, R23 ;  /* 0x0000007c1b1bc224 */ /* 0x000fe200078e0217 */
[----:B------:R-:W-:Y:S04]  /*4aa0*/  BSSY B1, `(.L_x_138) ;  /* 0x0000006000017945 */ /* 0x000fe80003800000 */
[----:B------:R2:W-:Y:S01]  /*4ab0*/  @!P4 STG.E.U8 desc[UR36][R8.64+0x1], R27 ;  /* 0x0000011b0800c986 */ /* 0x0005e2000c101124 */
[----:B------:R-:W-:Y:S05]  /*4ac0*/  @P5 BRA `(.L_x_139) ;  /* 0x00000000000c5947 */ /* 0x000fea0003800000 */
[----:B------:R-:W3:Y:S02]  /*4ad0*/  LDG.E.U8 R132, desc[UR36][R10.64+0x8] ;  /* 0x000008240a847981 */ /* 0x000ee4000c1e1100 */
[----:B---3--:R-:W-:-:S05]  /*4ae0*/  PRMT R6, R132, 0x8880, RZ ;  /* 0x0000888084067816 */ /* 0x008fca00000000ff */
[----:B------:R-:W-:-:S07]  /*4af0*/  IMAD R23, R6, R125, RZ ;  /* 0x0000007d06177224 */ /* 0x000fce00078e02ff */
.L_x_139:
[----:B------:R-:W-:Y:S05]  /*4b00*/  BSYNC B1 ;  /* 0x0000000000017941 */ /* 0x000fea0003800000 */
.L_x_138:
[----:B0-----:R-:W-:Y:S01]  /*4b10*/  @!P5 IMAD R7, R28, R124, R23 ;  /* 0x0000007c1c07d224 */ /* 0x001fe200078e0217 */
[----:B------:R-:W-:Y:S04]  /*4b20*/  BSSY B1, `(.L_x_140) ;  /* 0x0000006000017945 */ /* 0x000fe80003800000 */
[----:B------:R0:W-:Y:S01]  /*4b30*/  @!P5 STG.E.U8 desc[UR36][R4.64+0x8], R7 ;  /* 0x000008070400d986 */ /* 0x0001e2000c101124 */
[----:B------:R-:W-:Y:S05]  /*4b40*/  @P3 BRA `(.L_x_141) ;  /* 0x00000000000c3947 */ /* 0x000fea0003800000 */
[----:B------:R-:W3:Y:S02]  /*4b50*/  LDG.E.U8 R132, desc[UR36][R10.64+0x9] ;  /* 0x000009240a847981 */ /* 0x000ee4000c1e1100 */
[----:B---3--:R-:W-:-:S05]  /*4b60*/  PRMT R6, R132, 0x8880, RZ ;  /* 0x0000888084067816 */ /* 0x008fca00000000ff */
[----:B------:R-:W-:-:S07]  /*4b70*/  IMAD R23, R6, R125, RZ ;  /* 0x0000007d06177224 */ /* 0x000fce00078e02ff */
.L_x_141:
[----:B------:R-:W-:Y:S05]  /*4b80*/  BSYNC B1 ;  /* 0x0000000000017941 */ /* 0x000fea0003800000 */
.L_x_140:
[----:B------:R-:W-:Y:S01]  /*4b90*/  ISETP.LT.OR P5, PT, R3, 0x9, !P0 ;  /* 0x000000090300780c */ /* 0x000fe200047a1670 */
[----:B------:R-:W-:Y:S01]  /*4ba0*/  @!P3 IMAD R29, R29, R124, R23 ;  /* 0x0000007c1d1db224 */ /* 0x000fe200078e0217 */
[----:B------:R-:W-:Y:S01]  /*4bb0*/  BSSY B1, `(.L_x_142) ;  /* 0x0000009000017945 */ /* 0x000fe20003800000 */
[C---:B------:R-:W-:Y:S02]  /*4bc0*/  ISETP.LT.OR P4, PT, R3.reuse, 0xa, !P0 ;  /* 0x0000000a0300780c */ /* 0x040fe40004781670 */
[C---:B------:R-:W-:Y:S01]  /*4bd0*/  ISETP.LT.OR P1, PT, R3.reuse, 0x12, !P2 ;  /* 0x000000120300780c */ /* 0x040fe20005721670 */
[----:B------:R3:W-:Y:S01]  /*4be0*/  @!P3 STG.E.U8 desc[UR36][R4.64+0x9], R29 ;  /* 0x0000091d0400b986 */ /* 0x0007e2000c101124 */
[----:B------:R-:W-:-:S06]  /*4bf0*/  ISETP.LT.OR P3, PT, R3, 0x11, !P2 ;  /* 0x000000110300780c */ /* 0x000fcc0005761670 */
[----:B------:R-:W-:Y:S07]  /*4c00*/  @P5 BRA `(.L_x_143) ;  /* 0x00000000000c5947 */ /* 0x000fee0003800000 */
[----:B------:R-:W4:Y:S02]  /*4c10*/  LDG.E.U8 R132, desc[UR36][R12.64+0x8] ;  /* 0x000008240c847981 */ /* 0x000f24000c1e1100 */
[----:B----4-:R-:W-:-:S05]  /*4c20*/  PRMT R6, R132, 0x8880, RZ ;  /* 0x0000888084067816 */ /* 0x010fca00000000ff */
[----:B------:R-:W-:-:S07]  /*4c30*/  IMAD R23, R6, R125, RZ ;  /* 0x0000007d06177224 */ /* 0x000fce00078e02ff */
.L_x_143:
[----:B------:R-:W-:Y:S05]  /*4c40*/  BSYNC B1 ;  /* 0x0000000000017941 */ /* 0x000fea0003800000 */
.L_x_142:
[----:B0-----:R-:W-:Y:S01]  /*4c50*/  @!P5 IMAD R7, R30, R124, R23 ;  /* 0x0000007c1e07d224 */ /* 0x001fe200078e0217 */
[----:B------:R-:W-:Y:S04]  /*4c60*/  BSSY B1, `(.L_x_144) ;  /* 0x0000006000017945 */ /* 0x000fe80003800000 */
[----:B------:R0:W-:Y:S01]  /*4c70*/  @!P5 STG.E.U8 desc[UR36][R8.64+0x8], R7 ;  /* 0x000008070800d986 */ /* 0x0001e2000c101124 */
[----:B------:R-:W-:Y:S05]  /*4c80*/  @P4 BRA `(.L_x_145) ;  /* 0x00000000000c4947 */ /* 0x000fea0003800000 */
[----:B------:R-:W4:Y:S02]  /*4c90*/  LDG.E.U8 R132, desc[UR36][R12.64+0x9] ;  /* 0x000009240c847981 */ /* 0x000f24000c1e1100 */
[----:B----4-:R-:W-:-:S05]  /*4ca0*/  PRMT R6, R132, 0x8880, RZ ;  /* 0x0000888084067816 */ /* 0x010fca00000000ff */
[----:B------:R-:W-:-:S07]  /*4cb0*/  IMAD R23, R6, R125, RZ ;  /* 0x0000007d06177224 */ /* 0x000fce00078e02ff */
.L_x_145:
[----:B------:R-:W-:Y:S05]  /*4cc0*/  BSYNC B1 ;  /* 0x0000000000017941 */ /* 0x000fea0003800000 */
.L_x_144:
[----:B------:R-:W-:Y:S01]  /*4cd0*/  @!P4 IMAD R31, R31, R124, R23 ;  /* 0x0000007c1f1fc224 */ /* 0x000fe200078e0217 */
[----:B------:R-:W-:Y:S04]  /*4ce0*/  BSSY B1, `(.L_x_146) ;  /* 0x0000006000017945 */ /* 0x000fe80003800000 */
[----:B------:R4:W-:Y:S01]  /*4cf0*/  @!P4 STG.E.U8 desc[UR36][R8.64+0x9], R31 ;  /* 0x0000091f0800c986 */ /* 0x0009e2000c101124 */
[----:B------:R-:W-:Y:S05]  /*4d00*/  @P3 BRA `(.L_x_147) ;  /* 0x00000000000c3947 */ /* 0x000fea0003800000 */
[----:B------:R-:W5:Y:S02]  /*4d10*/  LDG.E.U8 R132, desc[UR36][R10.64+0x10] ;  /* 0x000010240a847981 */ /* 0x000f64000c1e1100 */
[----:B-----5:R-:W-:-:S05]  /*4d20*/  PRMT R6, R132, 0x8880, RZ ;  /* 0x0000888084067816 */ /* 0x020fca00000000ff */
[----:B------:R-:W-:-:S07]  /*4d30*/  IMAD R23, R6, R125, RZ ;  /* 0x0000007d06177224 */ /* 0x000fce00078e02ff */
.L_x_147:
[----:B------:R-:W-:Y:S05]  /*4d40*/  BSYNC B1 ;  /* 0x0000000000017941 */ /* 0x000fea0003800000 */
.L_x_146:
[----:B0-----:R-:W-:Y:S01]  /*4d50*/  @!P3 IMAD R7, R32, R124, R23 ;  /* 0x0000007c2007b224 */ /* 0x001fe200078e0217 */
[----:B------:R-:W-:Y:S04]  /*4d60*/  BSSY B1, `(.L_x_148) ;  /* 0x0000006000017945 */ /* 0x000fe80003800000 */
[----:B------:R0:W-:Y:S01]  /*4d70*/  @!P3 STG.E.U8 desc[UR36][R4.64+0x10], R7 ;  /* 0x000010070400b986 */ /* 0x0001e2000c101124 */
[----:B------:R-:W-:Y:S05]  /*4d80*/  @P1 BRA `(.L_x_149) ;  /* 0x00000000000c1947 */ /* 0x000fea0003800000 */
[----:B------:R-:W5:Y:S02]  /*4d90*/  LDG.E.U8 R132, desc[UR36][R10.64+0x11] ;  /* 0x000011240a847981 */ /* 0x000f64000c1e1100 */
[----:B-----5:R-:W-:-:S05]  /*4da0*/  PRMT R6, R132, 0x8880, RZ ;  /* 0x0000888084067816 */ /* 0x020fca00000000ff */
[----:B------:R-:W-:-:S07]  /*4db0*/  IMAD R23, R6, R125, RZ ;  /* 0x0000007d06177224 */ /* 0x000fce00078e02ff */
.L_x_149:
[----:B------:R-:W-:Y:S05]  /*4dc0*/  BSYNC B1 ;  /* 0x0000000000017941 */ /* 0x000fea0003800000 */
.L_x_148:
        /* <DEDUP_REMOVED lines=11> */
.L_x_151:
[----:B------:R-:W-:Y:S05]  /*4e80*/  BSYNC B1 ;  /* 0x0000000000017941 */ /* 0x000fea0003800000 */
.L_x_150:
[----:B0-----:R-:W-:Y:S01]  /*4e90*/  @!P4 IMAD R7, R34, R124, R23 ;  /* 0x0000007c2207c224 */ /* 0x001fe200078e0217 */
[----:B------:R-:W-:Y:S04]  /*4ea0*/  BSSY B1, `(.L_x_152) ;  /* 0x0000006000017945 */ /* 0x000fe80003800000 */
[----:B------:R0:W-:Y:S01]  /*4eb0*/  @!P4 STG.E.U8 desc[UR36][R8.64+0x10], R7 ;  /* 0x000010070800c986 */ /* 0x0001e2000c101124 */
[----:B------:R-:W-:Y:S05]  /*4ec0*/  @P3 BRA `(.L_x_153) ;  /* 0x00000000000c3947 */ /* 0x000fea0003800000 */
[----:B------:R-:W5:Y:S02]  /*4ed0*/  LDG.E.U8 R132, desc[UR36][R12.64+0x11] ;  /* 0x000011240c847981 */ /* 0x000f64000c1e1100 */
[----:B-----5:R-:W-:-:S05]  /*4ee0*/  PRMT R6, R132, 0x8880, RZ ;  /* 0x0000888084067816 */ /* 0x020fca00000000ff */
[----:B------:R-:W-:-:S07]  /*4ef0*/  IMAD R23, R6, R125, RZ ;  /* 0x0000007d06177224 */ /* 0x000fce00078e02ff */
.L_x_153:
[----:B------:R-:W-:Y:S05]  /*4f00*/  BSYNC B1 ;  /* 0x0000000000017941 */ /* 0x000fea0003800000 */
.L_x_152:
[----:B------:R-:W-:Y:S01]  /*4f10*/  @!P3 IMAD R35, R35, R124, R23 ;  /* 0x0000007c2323b224 */ /* 0x000fe200078e0217 */
[----:B------:R-:W-:Y:S04]  /*4f20*/  BSSY B1, `(.L_x_154) ;  /* 0x0000006000017945 */ /* 0x000fe80003800000 */
[----:B------:R0:W-:Y:S01]  /*4f30*/  @!P3 STG.E.U8 desc[UR36][R8.64+0x11], R35 ;  /* 0x000011230800b986 */ /* 0x0001e2000c101124 */
[----:B------:R-:W-:Y:S05]  /*4f40*/  @P5 BRA `(.L_x_155) ;  /* 0x00000000000c5947 */ /* 0x000fea0003800000 */
[----:B------:R-:W5:Y:S02]  /*4f50*/  LDG.E.U8 R132, desc[UR36][R10.64+0x18] ;  /* 0x000018240a847981 */ /* 0x000f64000c1e1100 */
[----:B-----5:R-:W-:-:S05]  /*4f60*/  PRMT R6, R132, 0x8880, RZ ;  /* 0x0000888084067816 */ /* 0x020fca00000000ff */
[----:B------:R-:W-:-:S07]  /*4f70*/  IMAD R23, R6, R125, RZ ;  /* 0x0000007d06177224 */ /* 0x000fce00078e02ff */
.L_x_155:
[----:B------:R-:W-:Y:S05]  /*4f80*/  BSYNC B1 ;  /* 0x0000000000017941 */ /* 0x000fea0003800000 */
.L_x_154:
[----:B0-----:R-:W-:Y:S01]  /*4f90*/  @!P5 IMAD R7, R36, R124, R23 ;  /* 0x0000007c2407d224 */ /* 0x001fe200078e0217 */
[----:B------:R-:W-:Y:S04]  /*4fa0*/  BSSY B1, `(.L_x_156) ;  /* 0x0000006000017945 */ /* 0x000fe80003800000 */
[----:B------:R0:W-:Y:S01]  /*4fb0*/  @!P5 STG.E.U8 desc[UR36][R4.64+0x18], R7 ;  /* 0x000018070400d986 */ /* 0x0001e2000c101124 */
[----:B------:R-:W-:Y:S05]  /*4fc0*/  @P1 BRA `(.L_x_157) ;  /* 0x00000000000c1947 */ /* 0x000fea0003800000 */
[----:B------:R-:W5:Y:S02]  /*4fd0*/  LDG.E.U8 R132, desc[UR36][R10.64+0x19] ;  /* 0x000019240a847981 */ /* 0x000f64000c1e1100 */
[----:B-----5:R-:W-:-:S05]  /*4fe0*/  PRMT R6, R132, 0x8880, RZ ;  /* 0x0000888084067816 */ /* 0x020fca00000000ff */
[----:B------:R-:W-:-:S07]  /*4ff0*/  IMAD R23, R6, R125, RZ ;  /* 0x0000007d06177224 */ /* 0x000fce00078e02ff */
.L_x_157:
[----:B------:R-:W-:Y:S05]  /*5000*/  BSYNC B1 ;  /* 0x0000000000017941 */ /* 0x000fea0003800000 */
.L_x_156:
        /* <DEDUP_REMOVED lines=11> */
.L_x_159:
[----:B------:R-:W-:Y:S05]  /*50c0*/  BSYNC B1 ;  /* 0x0000000000017941 */ /* 0x000fea0003800000 */
.L_x_158:
[----:B0-----:R-:W-:Y:S01]  /*50d0*/  @!P4 IMAD R7, R38, R124, R23 ;  /* 0x0000007c2607c224 */ /* 0x001fe200078e0217 */
[----:B------:R-:W-:Y:S04]  /*50e0*/  BSSY B1, `(.L_x_160) ;  /* 0x0000006000017945 */ /* 0x000fe80003800000 */
[----:B------:R0:W-:Y:S01]  /*50f0*/  @!P4 STG.E.U8 desc[UR36][R8.64+0x18], R7 ;  /* 0x000018070800c986 */ /* 0x0001e2000c101124 */
[----:B------:R-:W-:Y:S05]  /*5100*/  @P3 BRA `(.L_x_161) ;  /* 0x00000000000c3947 */ /* 0x000fea0003800000 */
[----:B------:R-:W5:Y:S02]  /*5110*/  LDG.E.U8 R132, desc[UR36][R12.64+0x19] ;  /* 0x000019240c847981 */ /* 0x000f64000c1e1100 */
[----:B-----5:R-:W-:-:S05]  /*5120*/  PRMT R6, R132, 0x8880, RZ ;  /* 0x0000888084067816 */ /* 0x020fca00000000ff */
[----:B------:R-:W-:-:S07]  /*5130*/  IMAD R23, R6, R125, RZ ;  /* 0x0000007d06177224 */ /* 0x000fce00078e02ff */
.L_x_161:
[----:B------:R-:W-:Y:S05]  /*5140*/  BSYNC B1 ;  /* 0x0000000000017941 */ /* 0x000fea0003800000 */
.L_x_160:
[----:B------:R-:W-:Y:S01]  /*5150*/  @!P3 IMAD R39, R39, R124, R23 ;  /* 0x0000007c2727b224 */ /* 0x000fe200078e0217 */
[----:B------:R-:W-:Y:S04]  /*5160*/  BSSY B1, `(.L_x_162) ;  /* 0x0000006000017945 */ /* 0x000fe80003800000 */
[----:B------:R0:W-:Y:S01]  /*5170*/  @!P3 STG.E.U8 desc[UR36][R8.64+0x19], R39 ;  /* 0x000019270800b986 */ /* 0x0001e2000c101124 */
[----:B------:R-:W-:Y:S05]  /*5180*/  @P5 BRA `(.L_x_163) ;  /* 0x00000000000c5947 */ /* 0x000fea0003800000 */
[----:B------:R-:W5:Y:S02]  /*5190*/  LDG.E.U8 R132, desc[UR36][R10.64+0x20] ;  /* 0x000020240a847981 */ /* 0x000f64000c1e1100 */
[----:B-----5:R-:W-:-:S05]  /*51a0*/  PRMT R6, R132, 0x8880, RZ ;  /* 0x0000888084067816 */ /* 0x020fca00000000ff */
[----:B------:R-:W-:-:S07]  /*51b0*/  IMAD R23, R6, R125, RZ ;  /* 0x0000007d06177224 */ /* 0x000fce00078e02ff */
.L_x_163:
[----:B------:R-:W-:Y:S05]  /*51c0*/  BSYNC B1 ;  /* 0x0000000000017941 */ /* 0x000fea0003800000 */
.L_x_162:
[----:B0-----:R-:W-:Y:S01]  /*51d0*/  @!P5 IMAD R7, R40, R124, R23 ;  /* 0x0000007c2807d224 */ /* 0x001fe200078e0217 */
[----:B------:R-:W-:Y:S04]  /*51e0*/  BSSY B1, `(.L_x_164) ;  /* 0x0000006000017945 */ /* 0x000fe80003800000 */
[----:B------:R0:W-:Y:S01]  /*51f0*/  @!P5 STG.E.U8 desc[UR36][R4.64+0x20], R7 ;  /* 0x000020070400d986 */ /* 0x0001e2000c101124 */
[----:B------:R-:W-:Y:S05]  /*5200*/  @P1 BRA `(.L_x_165) ;  /* 0x00000000000c1947 */ /* 0x000fea0003800000 */
[----:B------:R-:W5:Y:S02]  /*5210*/  LDG.E.U8 R132, desc[UR36][R10.64+0x21] ;  /* 0x000021240a847981 */ /* 0x000f64000c1e1100 */
[----:B-----5:R-:W-:-:S05]  /*5220*/  PRMT R6, R132, 0x8880, RZ ;  /* 0x0000888084067816 */ /* 0x020fca00000000ff */
[----:B------:R-:W-:-:S07]  /*5230*/  IMAD R23, R6, R125, RZ ;  /* 0x0000007d06177224 */ /* 0x000fce00078e02ff */
.L_x_165:
[----:B------:R-:W-:Y:S05]  /*5240*/  BSYNC B1 ;  /* 0x0000000000017941 */ /* 0x000fea0003800000 */
.L_x_164:
        /* <DEDUP_REMOVED lines=11> */
.L_x_167:
[----:B------:R-:W-:Y:S05]  /*5300*/  BSYNC B1 ;  /* 0x0000000000017941 */ /* 0x000fea0003800000 */
.L_x_166:
[----:B0-----:R-:W-:Y:S01]  /*5310*/  @!P4 IMAD R7, R42, R124, R23 ;  /* 0x0000007c2a07c224 */ /* 0x001fe200078e0217 */
[----:B------:R-:W-:Y:S04]  /*5320*/  BSSY B1, `(.L_x_168) ;  /* 0x0000006000017945 */ /* 0x000fe80003800000 */
[----:B------:R0:W-:Y:S01]  /*5330*/  @!P4 STG.E.U8 desc[UR36][R8.64+0x20], R7 ;  /* 0x000020070800c986 */ /* 0x0001e2000c101124 */
[----:B------:R-:W-:Y:S05]  /*5340*/  @P3 BRA `(.L_x_169) ;  /* 0x00000000000c3947 */ /* 0x000fea0003800000 */
[----:B------:R-:W5:Y:S02]  /*5350*/  LDG.E.U8 R132, desc[UR36][R12.64+0x21] ;  /* 0x000021240c847981 */ /* 0x000f64000c1e1100 */
[----:B-----5:R-:W-:-:S05]  /*5360*/  PRMT R6, R132, 0x8880, RZ ;  /* 0x0000888084067816 */ /* 0x020fca00000000ff */
[----:B------:R-:W-:-:S07]  /*5370*/  IMAD R23, R6, R125, RZ ;  /* 0x0000007d06177224 */ /* 0x000fce00078e02ff */
.L_x_169:
[----:B------:R-:W-:Y:S05]  /*5380*/  BSYNC B1 ;  /* 0x0000000000017941 */ /* 0x000fea0003800000 */
.L_x_168:
[----:B------:R-:W-:Y:S01]  /*5390*/  @!P3 IMAD R43, R43, R124, R23 ;  /* 0x0000007c2b2bb224 */ /* 0x000fe200078e0217 */
[----:B------:R-:W-:Y:S04]  /*53a0*/  BSSY B1, `(.L_x_170) ;  /* 0x0000006000017945 */ /* 0x000fe80003800000 */
[----:B------:R0:W-:Y:S01]  /*53b0*/  @!P3 STG.E.U8 desc[UR36][R8.64+0x21], R43 ;  /* 0x0000212b0800b986 */ /* 0x0001e2000c101124 */
[----:B------:R-:W-:Y:S05]  /*53c0*/  @P5 BRA `(.L_x_171) ;  /* 0x00000000000c5947 */ /* 0x000fea0003800000 */
[----:B------:R-:W5:Y:S02]  /*53d0*/  LDG.E.U8 R132, desc[UR36][R10.64+0x28] ;  /* 0x000028240a847981 */ /* 0x000f64000c1e1100 */
[----:B-----5:R-:W-:-:S05]  /*53e0*/  PRMT R6, R132, 0x8880, RZ ;  /* 0x0000888084067816 */ /* 0x020fca00000000ff */
[----:B------:R-:W-:-:S07]  /*53f0*/  IMAD R23, R6, R125, RZ ;  /* 0x0000007d06177224 */ /* 0x000fce00078e02ff */
.L_x_171:
[----:B------:R-:W-:Y:S05]  /*5400*/  BSYNC B1 ;  /* 0x0000000000017941 */ /* 0x000fea0003800000 */
.L_x_170:
[----:B0-----:R-:W-:Y:S01]  /*5410*/  @!P5 IMAD R7, R44, R124, R23 ;  /* 0x0000007c2c07d224 */ /* 0x001fe200078e0217 */
[----:B------:R-:W-:Y:S04]  /*5420*/  BSSY B1, `(.L_x_172) ;  /* 0x0000006000017945 */ /* 0x000fe80003800000 */
[----:B------:R0:W-:Y:S01]  /*5430*/  @!P5 STG.E.U8 desc[UR36][R4.64+0x28], R7 ;  /* 0x000028070400d986 */ /* 0x0001e2000c101124 */
[----:B------:R-:W-:Y:S05]  /*5440*/  @P1 BRA `(.L_x_173) ;  /* 0x00000000000c1947 */ /* 0x000fea0003800000 */
[----:B------:R-:W5:Y:S02]  /*5450*/  LDG.E.U8 R132, desc[UR36][R10.64+0x29] ;  /* 0x000029240a847981 */ /* 0x000f64000c1e1100 */
[----:B-----5:R-:W-:-:S05]  /*5460*/  PRMT R6, R132, 0x8880, RZ ;  /* 0x0000888084067816 */ /* 0x020fca00000000ff */
[----:B------:R-:W-:-:S07]  /*5470*/  IMAD R23, R6, R125, RZ ;  /* 0x0000007d06177224 */ /* 0x000fce00078e02ff */
.L_x_173:
[----:B------:R-:W-:Y:S05]  /*5480*/  BSYNC B1 ;  /* 0x0000000000017941 */ /* 0x000fea0003800000 */
.L_x_172:
        /* <DEDUP_REMOVED lines=11> */
.L_x_175:
[----:B------:R-:W-:Y:S05]  /*5540*/  BSYNC B1 ;  /* 0x0000000000017941 */ /* 0x000fea0003800000 */
.L_x_174:
[----:B0-----:R-:W-:Y:S01]  /*5550*/  @!P4 IMAD R7, R46, R124, R23 ;  /* 0x0000007c2e07c224 */ /* 0x001fe200078e0217 */
[----:B------:R-:W-:Y:S04]  /*5560*/  BSSY B1, `(.L_x_176) ;  /* 0x0000006000017945 */ /* 0x000fe80003800000 */
[----:B------:R0:W-:Y:S01]  /*5570*/  @!P4 STG.E.U8 desc[UR36][R8.64+0x28], R7 ;  /* 0x000028070800c986 */ /* 0x0001e2000c101124 */
[----:B------:R-:W-:Y:S05]  /*5580*/  @P3 BRA `(.L_x_177) ;  /* 0x00000000000c3947 */ /* 0x000fea0003800000 */
[----:B------:R-:W5:Y:S02]  /*5590*/  LDG.E.U8 R132, desc[UR36][R12.64+0x29] ;  /* 0x000029240c847981 */ /* 0x000f64000c1e1100 */
[----:B-----5:R-:W-:-:S05]  /*55a0*/  PRMT R6, R132, 0x8880, RZ ;  /* 0x0000888084067816 */ /* 0x020fca00000000ff */
[----:B------:R-:W-:-:S07]  /*55b0*/  IMAD R23, R6, R125, RZ ;  /* 0x0000007d06177224 */ /* 0x000fce00078e02ff */
.L_x_177:
[----:B------:R-:W-:Y:S05]  /*55c0*/  BSYNC B1 ;  /* 0x0000000000017941 */ /* 0x000fea0003800000 */
.L_x_176:
[----:B------:R-:W-:Y:S01]  /*55d0*/  @!P3 IMAD R47, R47, R124, R23 ;  /* 0x0000007c2f2fb224 */ /* 0x000fe200078e0217 */
[----:B------:R-:W-:Y:S04]  /*55e0*/  BSSY B1, `(.L_x_178) ;  /* 0x0000006000017945 */ /* 0x000fe80003800000 */
[----:B------:R0:W-:Y:S01]  /*55f0*/  @!P3 STG.E.U8 desc[UR36][R8.64+0x29], R47 ;  /* 0x0000292f0800b986 */ /* 0x0001e2000c101124 */
[----:B------:R-:W-:Y:S05]  /*5600*/  @P5 BRA `(.L_x_179) ;  /* 0x00000000000c5947 */ /* 0x000fea0003800000 */
[----:B------:R-:W5:Y:S02]  /*5610*/  LDG.E.U8 R132, desc[UR36][R10.64+0x30] ;  /* 0x000030240a847981 */ /* 0x000f64000c1e1100 */
[----:B-----5:R-:W-:-:S05]  /*5620*/  PRMT R6, R132, 0x8880, RZ ;  /* 0x0000888084067816 */ /* 0x020fca00000000ff */
[----:B------:R-:W-:-:S07]  /*5630*/  IMAD R23, R6, R125, RZ ;  /* 0x0000007d06177224 */ /* 0x000fce00078e02ff */
.L_x_179:
[----:B------:R-:W-:Y:S05]  /*5640*/  BSYNC B1 ;  /* 0x0000000000017941 */ /* 0x000fea0003800000 */
.L_x_178:
[----:B0-----:R-:W-:Y:S01]  /*5650*/  @!P5 IMAD R7, R48, R124, R23 ;  /* 0x0000007c3007d224 */ /* 0x001fe200078e0217 */
[----:B------:R-:W-:Y:S04]  /*5660*/  BSSY B1, `(.L_x_180) ;  /* 0x0000006000017945 */ /* 0x000fe80003800000 */
[----:B------:R0:W-:Y:S01]  /*5670*/  @!P5 STG.E.U8 desc[UR36][R4.64+0x30], R7 ;  /* 0x000030070400d986 */ /* 0x0001e2000c101124 */
[----:B------:R-:W-:Y:S05]  /*5680*/  @P1 BRA `(.L_x_181) ;  /* 0x00000000000c1947 */ /* 0x000fea0003800000 */
[----:B------:R-:W5:Y:S02]  /*5690*/  LDG.E.U8 R132, desc[UR36][R10.64+0x31] ;  /* 0x000031240a847981 */ /* 0x000f64000c1e1100 */
[----:B-----5:R-:W-:-:S05]  /*56a0*/  PRMT R6, R132, 0x8880, RZ ;  /* 0x0000888084067816 */ /* 0x020fca00000000ff */
[----:B------:R-:W-:-:S07]  /*56b0*/  IMAD R23, R6, R125, RZ ;  /* 0x0000007d06177224 */ /* 0x000fce00078e02ff */
.L_x_181:
[----:B------:R-:W-:Y:S05]  /*56c0*/  BSYNC B1 ;  /* 0x0000000000017941 */ /* 0x000fea0003800000 */
.L_x_180:
        /* <DEDUP_REMOVED lines=11> */
.L_x_183:
[----:B------:R-:W-:Y:S05]  /*5780*/  BSYNC B1 ;  /* 0x0000000000017941 */ /* 0x000fea0003800000 */
.L_x_182:
[----:B0-----:R-:W-:Y:S01]  /*5790*/  @!P4 IMAD R7, R50, R124, R23 ;  /* 0x0000007c3207c224 */ /* 0x001fe200078e0217 */
[----:B------:R-:W-:Y:S04]  /*57a0*/  BSSY B1, `(.L_x_184) ;  /* 0x0000006000017945 */ /* 0x000fe80003800000 */
[----:B------:R0:W-:Y:S01]  /*57b0*/  @!P4 STG.E.U8 desc[UR36][R8.64+0x30], R7 ;  /* 0x000030070800c986 */ /* 0x0001e2000c101124 */
[----:B------:R-:W-:Y:S05]  /*57c0*/  @P3 BRA `(.L_x_185) ;  /* 0x00000000000c3947 */ /* 0x000fea0003800000 */
[----:B------:R-:W5:Y:S02]  /*57d0*/  LDG.E.U8 R132, desc[UR36][R12.64+0x31] ;  /* 0x000031240c847981 */ /* 0x000f64000c1e1100 */
[----:B-----5:R-:W-:-:S05]  /*57e0*/  PRMT R6, R132, 0x8880, RZ ;  /* 0x0000888084067816 */ /* 0x020fca00000000ff */
[----:B------:R-:W-:-:S07]  /*57f0*/  IMAD R23, R6, R125, RZ ;  /* 0x0000007d06177224 */ /* 0x000fce00078e02ff */
.L_x_185:
[----:B------:R-:W-:Y:S05]  /*5800*/  BSYNC B1 ;  /* 0x0000000000017941 */ /* 0x000fea0003800000 */
.L_x_184:
[----:B------:R-:W-:Y:S01]  /*5810*/  @!P3 IMAD R51, R51, R124, R23 ;  /* 0x0000007c3333b224 */ /* 0x000fe200078e0217 */
[----:B------:R-:W-:Y:S04]  /*5820*/  BSSY B1, `(.L_x_186) ;  /* 0x0000006000017945 */ /* 0x000fe80003800000 */
[----:B------:R0:W-:Y:S01]  /*5830*/  @!P3 STG.E.U8 desc[UR36][R8.64+0x31], R51 ;  /* 0x000031330800b986 */ /* 0x0001e2000c101124 */
[----:B------:R-:W-:Y:S05]  /*5840*/  @P5 BRA `(.L_x_187) ;  /* 0x00000000000c5947 */ /* 0x000fea0003800000 */
[----:B------:R-:W5:Y:S02]  /*5850*/  LDG.E.U8 R132, desc[UR36][R10.64+0x38] ;  /* 0x000038240a847981 */ /* 0x000f64000c1e1100 */
[----:B-----5:R-:W-:-:S05]  /*5860*/  PRMT R6, R132, 0x8880, RZ ;  /* 0x0000888084067816 */ /* 0x020fca00000000ff */
[----:B------:R-:W-:-:S07]  /*5870*/  IMAD R23, R6, R125, RZ ;  /* 0x0000007d06177224 */ /* 0x000fce00078e02ff */
.L_x_187:
[----:B------:R-:W-:Y:S05]  /*5880*/  BSYNC B1 ;  /* 0x0000000000017941 */ /* 0x000fea0003800000 */
.L_x_186:
[----:B0-----:R-:W-:Y:S01]  /*5890*/  @!P5 IMAD R7, R52, R124, R23 ;  /* 0x0000007c3407d224 */ /* 0x001fe200078e0217 */
[----:B------:R-:W-:Y:S04]  /*58a0*/  BSSY B1, `(.L_x_188) ;  /* 0x0000006000017945 */ /* 0x000fe80003800000 */
[----:B------:R0:W-:Y:S01]  /*58b0*/  @!P5 STG.E.U8 desc[UR36][R4.64+0x38], R7 ;  /* 0x000038070400d986 */ /* 0x0001e2000c101124 */
[----:B------:R-:W-:Y:S05]  /*58c0*/  @P1 BRA `(.L_x_189) ;  /* 0x00000000000c1947 */ /* 0x000fea0003800000 */
[----:B------:R-:W5:Y:S02]  /*58d0*/  LDG.E.U8 R132, desc[UR36][R10.64+0x39] ;  /* 0x000039240a847981 */ /* 0x000f64000c1e1100 */
[----:B-----5:R-:W-:-:S05]  /*58e0*/  PRMT R6, R132, 0x8880, RZ ;  /* 0x0000888084067816 */ /* 0x020fca00000000ff */
[----:B------:R-:W-:-:S07]  /*58f0*/  IMAD R23, R6, R125, RZ ;  /* 0x0000007d06177224 */ /* 0x000fce00078e02ff */
.L_x_189:
[----:B------:R-:W-:Y:S05]  /*5900*/  BSYNC B1 ;  /* 0x0000000000017941 */ /* 0x000fea0003800000 */
.L_x_188:
        /* <DEDUP_REMOVED lines=11> */
.L_x_191:
[----:B------:R-:W-:Y:S05]  /*59c0*/  BSYNC B1 ;  /* 0x0000000000017941 */ /* 0x000fea0003800000 */
.L_x_190:
[----:B0-----:R-:W-:Y:S01]  /*59d0*/  @!P4 IMAD R7, R54, R124, R23 ;  /* 0x0000007c3607c224 */ /* 0x001fe200078e0217 */
[----:B------:R-:W-:Y:S04]  /*59e0*/  BSSY B1, `(.L_x_192) ;  /* 0x0000006000017945 */ /* 0x000fe80003800000 */
[----:B------:R0:W-:Y:S01]  /*59f0*/  @!P4 STG.E.U8 desc[UR36][R8.64+0x38], R7 ;  /* 0x000038070800c986 */ /* 0x0001e2000c101124 */
[----:B------:R-:W-:Y:S05]  /*5a00*/  @P3 BRA `(.L_x_193) ;  /* 0x00000000000c3947 */ /* 0x000fea0003800000 */
[----:B------:R-:W5:Y:S02]  /*5a10*/  LDG.E.U8 R132, desc[UR36][R12.64+0x39] ;  /* 0x000039240c847981 */ /* 0x000f64000c1e1100 */
[----:B-----5:R-:W-:-:S05]  /*5a20*/  PRMT R6, R132, 0x8880, RZ ;  /* 0x0000888084067816 */ /* 0x020fca00000000ff */
[----:B------:R-:W-:-:S07]  /*5a30*/  IMAD R23, R6, R125, RZ ;  /* 0x0000007d06177224 */ /* 0x000fce00078e02ff */
.L_x_193:
[----:B------:R-:W-:Y:S05]  /*5a40*/  BSYNC B1 ;  /* 0x0000000000017941 */ /* 0x000fea0003800000 */
.L_x_192:
[----:B------:R-:W-:Y:S01]  /*5a50*/  @!P3 IMAD R55, R55, R124, R23 ;  /* 0x0000007c3737b224 */ /* 0x000fe200078e0217 */
[----:B------:R-:W-:Y:S04]  /*5a60*/  BSSY B1, `(.L_x_194) ;  /* 0x0000006000017945 */ /* 0x000fe80003800000 */
[----:B------:R0:W-:Y:S01]  /*5a70*/  @!P3 STG.E.U8 desc[UR36][R8.64+0x39], R55 ;  /* 0x000039370800b986 */ /* 0x0001e2000c101124 */
[----:B------:R-:W-:Y:S05]  /*5a80*/  @P5 BRA `(.L_x_195) ;  /* 0x00000000000c5947 */ /* 0x000fea0003800000 */
[----:B------:R-:W5:Y:S02]  /*5a90*/  LDG.E.U8 R132, desc[UR36][R10.64+0x40] ;  /* 0x000040240a847981 */ /* 0x000f64000c1e1100 */
[----:B-----5:R-:W-:-:S05]  /*5aa0*/  PRMT R6, R132, 0x8880, RZ ;  /* 0x0000888084067816 */ /* 0x020fca00000000ff */
[----:B------:R-:W-:-:S07]  /*5ab0*/  IMAD R23, R6, R125, RZ ;  /* 0x0000007d06177224 */ /* 0x000fce00078e02ff */
.L_x_195:
[----:B------:R-:W-:Y:S05]  /*5ac0*/  BSYNC B1 ;  /* 0x0000000000017941 */ /* 0x000fea0003800000 */
.L_x_194:
[----:B0-----:R-:W-:Y:S01]  /*5ad0*/  @!P5 IMAD R7, R56, R124, R23 ;  /* 0x0000007c3807d224 */ /* 0x001fe200078e0217 */
[----:B------:R-:W-:Y:S04]  /*5ae0*/  BSSY B1, `(.L_x_196) ;  /* 0x0000006000017945 */ /* 0x000fe80003800000 */
[----:B------:R0:W-:Y:S01]  /*5af0*/  @!P5 STG.E.U8 desc[UR36][R4.64+0x40], R7 ;  /* 0x000040070400d986 */ /* 0x0001e2000c101124 */
[----:B------:R-:W-:Y:S05]  /*5b00*/  @P1 BRA `(.L_x_197) ;  /* 0x00000000000c1947 */ /* 0x000fea0003800000 */
[----:B------:R-:W5:Y:S02]  /*5b10*/  LDG.E.U8 R132, desc[UR36][R10.64+0x41] ;  /* 0x000041240a847981 */ /* 0x000f64000c1e1100 */
[----:B-----5:R-:W-:-:S05]  /*5b20*/  PRMT R6, R132, 0x8880, RZ ;  /* 0x0000888084067816 */ /* 0x020fca00000000ff */
[----:B------:R-:W-:-:S07]  /*5b30*/  IMAD R23, R6, R125, RZ ;  /* 0x0000007d06177224 */ /* 0x000fce00078e02ff */
.L_x_197:
[----:B------:R-:W-:Y:S05]  /*5b40*/  BSYNC B1 ;  /* 0x0000000000017941 */ /* 0x000fea0003800000 */
.L_x_196:
        /* <DEDUP_REMOVED lines=11> */
.L_x_199:
[----:B------:R-:W-:Y:S05]  /*5c00*/  BSYNC B1 ;  /* 0x0000000000017941 */ /* 0x000fea0003800000 */
.L_x_198:
[----:B0-----:R-:W-:Y:S01]  /*5c10*/  @!P4 IMAD R7, R58, R124, R23 ;  /* 0x0000007c3a07c224 */ /* 0x001fe200078e0217 */
[----:B------:R-:W-:Y:S04]  /*5c20*/  BSSY B1, `(.L_x_200) ;  /* 0x0000006000017945 */ /* 0x000fe80003800000 */
[----:B------:R0:W-:Y:S01]  /*5c30*/  @!P4 STG.E.U8 desc[UR36][R8.64+0x40], R7 ;  /* 0x000040070800c986 */ /* 0x0001e2000c101124 */
[----:B------:R-:W-:Y:S05]  /*5c40*/  @P3 BRA `(.L_x_201) ;  /* 0x00000000000c3947 */ /* 0x000fea0003800000 */
[----:B------:R-:W5:Y:S02]  /*5c50*/  LDG.E.U8 R132, desc[UR36][R12.64+0x41] ;  /* 0x000041240c847981 */ /* 0x000f64000c1e1100 */
[----:B-----5:R-:W-:-:S05]  /*5c60*/  PRMT R6, R132, 0x8880, RZ ;  /* 0x0000888084067816 */ /* 0x020fca00000000ff */
[----:B------:R-:W-:-:S07]  /*5c70*/  IMAD R23, R6, R125, RZ ;  /* 0x0000007d06177224 */ /* 0x000fce00078e02ff */
.L_x_201:
[----:B------:R-:W-:Y:S05]  /*5c80*/  BSYNC B1 ;  /* 0x0000000000017941 */ /* 0x000fea0003800000 */
.L_x_200:
[----:B------:R-:W-:Y:S01]  /*5c90*/  @!P3 IMAD R59, R59, R124, R23 ;  /* 0x0000007c3b3bb224 */ /* 0x000fe200078e0217 */
[----:B------:R-:W-:Y:S04]  /*5ca0*/  BSSY B1, `(.L_x_202) ;  /* 0x0000006000017945 */ /* 0x000fe80003800000 */
[----:B------:R0:W-:Y:S01]  /*5cb0*/  @!P3 STG.E.U8 desc[UR36][R8.64+0x41], R59 ;  /* 0x0000413b0800b986 */ /* 0x0001e2000c101124 */
[----:B------:R-:W-:Y:S05]  /*5cc0*/  @P5 BRA `(.L_x_203) ;  /* 0x00000000000c5947 */ /* 0x000fea0003800000 */
[----:B------:R-:W5:Y:S02]  /*5cd0*/  LDG.E.U8 R132, desc[UR36][R10.64+0x48] ;  /* 0x000048240a847981 */ /* 0x000f64000c1e1100 */
[----:B-----5:R-:W-:-:S05]  /*5ce0*/  PRMT R6, R132, 0x8880, RZ ;  /* 0x0000888084067816 */ /* 0x020fca00000000ff */
[----:B------:R-:W-:-:S07]  /*5cf0*/  IMAD R23, R6, R125, RZ ;  /* 0x0000007d06177224 */ /* 0x000fce00078e02ff */
.L_x_203:
[----:B------:R-:W-:Y:S05]  /*5d00*/  BSYNC B1 ;  /* 0x0000000000017941 */ /* 0x000fea0003800000 */
.L_x_202:
[----:B0-----:R-:W-:Y:S01]  /*5d10*/  @!P5 IMAD R7, R60, R124, R23 ;  /* 0x0000007c3c07d224 */ /* 0x001fe200078e0217 */
[----:B------:R-:W-:Y:S04]  /*5d20*/  BSSY B1, `(.L_x_204) ;  /* 0x0000006000017945 */ /* 0x000fe80003800000 */
[----:B------:R0:W-:Y:S01]  /*5d30*/  @!P5 STG.E.U8 desc[UR36][R4.64+0x48], R7 ;  /* 0x000048070400d986 */ /* 0x0001e2000c101124 */
[----:B------:R-:W-:Y:S05]  /*5d40*/  @P1 BRA `(.L_x_205) ;  /* 0x00000000000c1947 */ /* 0x000fea0003800000 */
[----:B------:R-:W5:Y:S02]  /*5d50*/  LDG.E.U8 R132, desc[UR36][R10.64+0x49] ;  /* 0x000049240a847981 */ /* 0x000f64000c1e1100 */
[----:B-----5:R-:W-:-:S05]  /*5d60*/  PRMT R6, R132, 0x8880, RZ ;  /* 0x0000888084067816 */ /* 0x020fca00000000ff */
[----:B------:R-:W-:-:S07]  /*5d70*/  IMAD R23, R6, R125, RZ ;  /* 0x0000007d06177224 */ /* 0x000fce00078e02ff */
.L_x_205:
[----:B------:R-:W-:Y:S05]  /*5d80*/  BSYNC B1 ;  /* 0x0000000000017941 */ /* 0x000fea0003800000 */
.L_x_204:
        /* <DEDUP_REMOVED lines=11> */
.L_x_207:
[----:B------:R-:W-:Y:S05]  /*5e40*/  BSYNC B1 ;  /* 0x0000000000017941 */ /* 0x000fea0003800000 */
.L_x_206:
[----:B0-----:R-:W-:Y:S01]  /*5e50*/  @!P4 IMAD R7, R62, R124, R23 ;  /* 0x0000007c3e07c224 */ /* 0x001fe200078e0217 */
[----:B------:R-:W-:Y:S04]  /*5e60*/  BSSY B1, `(.L_x_208) ;  /* 0x0000006000017945 */ /* 0x000fe80003800000 */
[----:B------:R0:W-:Y:S01]  /*5e70*/  @!P4 STG.E.U8 desc[UR36][R8.64+0x48], R7 ;  /* 0x000048070800c986 */ /* 0x0001e2000c101124 */
[----:B------:R-:W-:Y:S05]  /*5e80*/  @P3 BRA `(.L_x_209) ;  /* 0x00000000000c3947 */ /* 0x000fea0003800000 */
[----:B------:R-:W5:Y:S02]  /*5e90*/  LDG.E.U8 R132, desc[UR36][R12.64+0x49] ;  /* 0x000049240c847981 */ /* 0x000f64000c1e1100 */
[----:B-----5:R-:W-:-:S05]  /*5ea0*/  PRMT R6, R132, 0x8880, RZ ;  /* 0x0000888084067816 */ /* 0x020fca00000000ff */
[----:B------:R-:W-:-:S07]  /*5eb0*/  IMAD R23, R6, R125, RZ ;  /* 0x0000007d06177224 */ /* 0x000fce00078e02ff */
.L_x_209:
[----:B------:R-:W-:Y:S05]  /*5ec0*/  BSYNC B1 ;  /* 0x0000000000017941 */ /* 0x000fea0003800000 */
.L_x_208:
[----:B------:R-:W-:Y:S01]  /*5ed0*/  @!P3 IMAD R63, R63, R124, R23 ;  /* 0x0000007c3f3fb224 */ /* 0x000fe200078e0217 */
[----:B------:R-:W-:Y:S04]  /*5ee0*/  BSSY B1, `(.L_x_210) ;  /* 0x0000006000017945 */ /* 0x000fe80003800000 */
[----:B------:R0:W-:Y:S01]  /*5ef0*/  @!P3 STG.E.U8 desc[UR36][R8.64+0x49], R63 ;  /* 0x0000493f0800b986 */ /* 0x0001e2000c101124 */
[----:B------:R-:W-:Y:S05]  /*5f00*/  @P5 BRA `(.L_x_211) ;  /* 0x00000000000c5947 */ /* 0x000fea0003800000 */
[----:B------:R-:W5:Y:S02]  /*5f10*/  LDG.E.U8 R132, desc[UR36][R10.64+0x50] ;  /* 0x000050240a847981 */ /* 0x000f64000c1e1100 */
[----:B-----5:R-:W-:-:S05]  /*5f20*/  PRMT R6, R132, 0x8880, RZ ;  /* 0x0000888084067816 */ /* 0x020fca00000000ff */
[----:B------:R-:W-:-:S07]  /*5f30*/  IMAD R23, R6, R125, RZ ;  /* 0x0000007d06177224 */ /* 0x000fce00078e02ff */
.L_x_211:
[----:B------:R-:W-:Y:S05]  /*5f40*/  BSYNC B1 ;  /* 0x0000000000017941 */ /* 0x000fea0003800000 */
.L_x_210:
[----:B0-----:R-:W-:Y:S01]  /*5f50*/  @!P5 IMAD R7, R64, R124, R23 ;  /* 0x0000007c4007d224 */ /* 0x001fe200078e0217 */
[----:B------:R-:W-:Y:S04]  /*5f60*/  BSSY B1, `(.L_x_212) ;  /* 0x0000006000017945 */ /* 0x000fe80003800000 */
[----:B------:R0:W-:Y:S01]  /*5f70*/  @!P5 STG.E.U8 desc[UR36][R4.64+0x50], R7 ;  /* 0x000050070400d986 */ /* 0x0001e2000c101124 */
[----:B------:R-:W-:Y:S05]  /*5f80*/  @P1 BRA `(.L_x_213) ;  /* 0x00000000000c1947 */ /* 0x000fea0003800000 */
[----:B------:R-:W5:Y:S02]  /*5f90*/  LDG.E.U8 R132, desc[UR36][R10.64+0x51] ;  /* 0x000051240a847981 */ /* 0x000f64000c1e1100 */
[----:B-----5:R-:W-:-:S05]  /*5fa0*/  PRMT R6, R132, 0x8880, RZ ;  /* 0x0000888084067816 */ /* 0x020fca00000000ff */
[----:B------:R-:W-:-:S07]  /*5fb0*/  IMAD R23, R6, R125, RZ ;  /* 0x0000007d06177224 */ /* 0x000fce00078e02ff */
.L_x_213:
[----:B------:R-:W-:Y:S05]  /*5fc0*/  BSYNC B1 ;  /* 0x0000000000017941 */ /* 0x000fea0003800000 */
.L_x_212:
[----:B------:R-:W-:Y:S01]  /*5fd0*/  ISETP.LT.OR P4, PT, R3, 0x51, !P0 ;  /* 0x000000510300780c */ /* 0x000fe20004781670 */
[----:B------:R-:W-:Y:S01]  /*5fe0*/  @!P1 IMAD R65, R65, R124, R23 ;  /* 0x0000007c41419224 */ /* 0x000fe200078e0217 */
[----:B------:R-:W-:Y:S01]  /*5ff0*/  BSSY B1, `(.L_x_214) ;  /* 0x000000a000017945 */ /* 0x000fe20003800000 */
[C---:B------:R-:W-:Y:S02]  /*6000*/  ISETP.LT.OR P3, PT, R3.reuse, 0x52, !P0 ;  /* 0x000000520300780c */ /* 0x040fe40004761670 */
[C---:B------:R-:W-:Y:S01]  /*6010*/  ISETP.LT.OR P5, PT, R3.reuse, 0x59, !P0 ;  /* 0x000000590300780c */ /* 0x040fe200047a1670 */
[----:B------:R0:W-:Y:S01]  /*6020*/  @!P1 STG.E.U8 desc[UR36][R4.64+0x51], R65 ;  /* 0x0000514104009986 */ /* 0x0001e2000c101124 */
[C---:B------:R-:W-:Y:S02]  /*6030*/  ISETP.LT.OR P1, PT, R3.reuse, 0x59, !P2 ;  /* 0x000000590300780c */ /* 0x040fe40005721670 */
[----:B------:R-:W-:-:S04]  /*6040*/  ISETP.LT.OR P2, PT, R3, 0x5a, !P2 ;  /* 0x0000005a0300780c */ /* 0x000fc80005741670 */
[----:B------:R-:W-:Y:S09]  /*6050*/  @P4 BRA `(.L_x_215) ;  /* 0x00000000000c4947 */ /* 0x000ff20003800000 */
[----:B------:R-:W5:Y:S02]  /*6060*/  LDG.E.U8 R132, desc[UR36][R12.64+0x50] ;  /* 0x000050240c847981 */ /* 0x000f64000c1e1100 */
[----:B-----5:R-:W-:-:S05]  /*6070*/  PRMT R6, R132, 0x8880, RZ ;  /* 0x0000888084067816 */ /* 0x020fca00000000ff */
[----:B------:R-:W-:-:S07]  /*6080*/  IMAD R23, R6, R125, RZ ;  /* 0x0000007d06177224 */ /* 0x000fce00078e02ff */
.L_x_215:
[----:B------:R-:W-:Y:S05]  /*6090*/  BSYNC B1 ;  /* 0x0000000000017941 */ /* 0x000fea0003800000 */
.L_x_214:
[----:B0-----:R-:W-:Y:S01]  /*60a0*/  @!P4 IMAD R7, R66, R124, R23 ;  /* 0x0000007c4207c224 */ /* 0x001fe200078e0217 */
[----:B------:R-:W-:Y:S04]  /*60b0*/  BSSY B1, `(.L_x_216) ;  /* 0x0000006000017945 */ /* 0x000fe80003800000 */
[----:B------:R0:W-:Y:S01]  /*60c0*/  @!P4 STG.E.U8 desc[UR36][R8.64+0x50], R7 ;  /* 0x000050070800c986 */ /* 0x0001e2000c101124 */
[----:B------:R-:W-:Y:S05]  /*60d0*/  @P3 BRA `(.L_x_217) ;  /* 0x00000000000c3947 */ /* 0x000fea0003800000 */
[----:B------:R-:W5:Y:S02]  /*60e0*/  LDG.E.U8 R132, desc[UR36][R12.64+0x51] ;  /* 0x000051240c847981 */ /* 0x000f64000c1e1100 */
[----:B-----5:R-:W-:-:S05]  /*60f0*/  PRMT R6, R132, 0x8880, RZ ;  /* 0x0000888084067816 */ /* 0x020fca00000000ff */
[----:B------:R-:W-:-:S07]  /*6100*/  IMAD R23, R6, R125, RZ ;  /* 0x0000007d06177224 */ /* 0x000fce00078e02ff */
.L_x_217:
[----:B------:R-:W-:Y:S05]  /*6110*/  BSYNC B1 ;  /* 0x0000000000017941 */ /* 0x000fea0003800000 */
.L_x_216:
[----:B------:R-:W-:Y:S01]  /*6120*/  @!P3 IMAD R67, R67, R124, R23 ;  /* 0x0000007c4343b224 */ /* 0x000fe200078e0217 */
[----:B------:R-:W-:Y:S04]  /*6130*/  BSSY B1, `(.L_x_218) ;  /* 0x0000006000017945 */ /* 0x000fe80003800000 */
[----:B------:R0:W-:Y:S01]  /*6140*/  @!P3 STG.E.U8 desc[UR36][R8.64+0x51], R67 ;  /* 0x000051430800b986 */ /* 0x0001e2000c101124 */
[----:B------:R-:W-:Y:S05]  /*6150*/  @P1 BRA `(.L_x_219) ;  /* 0x00000000000c1947 */ /* 0x000fea0003800000 */
[----:B------:R-:W5:Y:S02]  /*6160*/  LDG.E.U8 R132, desc[UR36][R10.64+0x58] ;  /* 0x000058240a847981 */ /* 0x000f64000c1e1100 */
[----:B-----5:R-:W-:-:S05]  /*6170*/  PRMT R6, R132, 0x8880, RZ ;  /* 0x0000888084067816 */ /* 0x020fca00000000ff */
[----:B------:R-:W-:-:S07]  /*6180*/  IMAD R23, R6, R125, RZ ;  /* 0x0000007d06177224 */ /* 0x000fce00078e02ff */
.L_x_219:
[----:B------:R-:W-:Y:S05]  /*6190*/  BSYNC B1 ;  /* 0x0000000000017941 */ /* 0x000fea0003800000 */
.L_x_218:
[----:B0-----:R-:W-:Y:S01]  /*61a0*/  @!P1 IMAD R7, R68, R124, R23 ;  /* 0x0000007c44079224 */ /* 0x001fe200078e0217 */
[----:B------:R-:W-:Y:S04]  /*61b0*/  BSSY B1, `(.L_x_220) ;  /* 0x0000006000017945 */ /* 0x000fe80003800000 */
[----:B------:R0:W-:Y:S01]  /*61c0*/  @!P1 STG.E.U8 desc[UR36][R4.64+0x58], R7 ;  /* 0x0000580704009986 */ /* 0x0001e2000c101124 */
[----:B------:R-:W-:Y:S05]  /*61d0*/  @P2 BRA `(.L_x_221) ;  /* 0x00000000000c2947 */ /* 0x000fea0003800000 */
[----:B------:R-:W5:Y:S02]  /*61e0*/  LDG.E.U8 R132, desc[UR36][R10.64+0x59] ;  /* 0x000059240a847981 */ /* 0x000f64000c1e1100 */
[----:B-----5:R-:W-:-:S05]  /*61f0*/  PRMT R6, R132, 0x8880, RZ ;  /* 0x0000888084067816 */ /* 0x020fca00000000ff */
[----:B------:R-:W-:-:S07]  /*6200*/  IMAD R23, R6, R125, RZ ;  /* 0x0000007d06177224 */ /* 0x000fce00078e02ff */
.L_x_221:
[----:B------:R-:W-:Y:S05]  /*6210*/  BSYNC B1 ;  /* 0x0000000000017941 */ /* 0x000fea0003800000 */
.L_x_220:
[----:B------:R-:W-:Y:S01]  /*6220*/  @!P2 IMAD R69, R69, R124, R23 ;  /* 0x0000007c4545a224 */ /* 0x000fe200078e0217 */
[----:B------:R-:W-:Y:S04]  /*6230*/  BSSY B1, `(.L_x_222) ;  /* 0x0000006000017945 */ /* 0x000fe80003800000 */
[----:B------:R0:W-:Y:S01]  /*6240*/  @!P2 STG.E.U8 desc[UR36][R4.64+0x59], R69 ;  /* 0x000059450400a986 */ /* 0x0001e2000c101124 */
[----:B------:R-:W-:Y:S05]  /*6250*/  @P5 BRA `(.L_x_223) ;  /* 0x00000000000c5947 */ /* 0x000fea0003800000 */
[----:B------:R-:W0:Y:S02]  /*6260*/  LDG.E.U8 R132, desc[UR36][R12.64+0x58] ;  /* 0x000058240c847981 */ /* 0x000e24000c1e1100 */
[----:B01-3--:R-:W-:-:S05]  /*6270*/  PRMT R4, R132, 0x8880, RZ ;  /* 0x0000888084047816 */ /* 0x00bfca00000000ff */
[----:B------:R-:W-:-:S07]  /*6280*/  IMAD R23, R4, R125, RZ ;  /* 0x0000007d04177224 */ /* 0x000fce00078e02ff */
.L_x_223:
[----:B------:R-:W-:Y:S05]  /*6290*/  BSYNC B1 ;  /* 0x0000000000017941 */ /* 0x000fea0003800000 */
.L_x_222:
[----:B01-3--:R-:W-:Y:S01]  /*62a0*/  @!P5 IMAD R5, R70, R124, R23 ;  /* 0x0000007c4605d224 */ /* 0x00bfe200078e0217 */
[----:B------:R-:W-:Y:S01]  /*62b0*/  ISETP.LT.OR P0, PT, R3, 0x5a, !P0 ;  /* 0x0000005a0300780c */ /* 0x000fe20004701670 */
[----:B------:R-:W-:Y:S03]  /*62c0*/  BSSY B1, `(.L_x_224) ;  /* 0x0000006000017945 */ /* 0x000fe60003800000 */
[----:B------:R0:W-:Y:S09]  /*62d0*/  @!P5 STG.E.U8 desc[UR36][R8.64+0x58], R5 ;  /* 0x000058050800d986 */ /* 0x0001f2000c101124 */
[----:B------:R-:W-:Y:S05]  /*62e0*/  @P0 BRA `(.L_x_225) ;  /* 0x00000000000c0947 */ /* 0x000fea0003800000 */
[----:B------:R-:W3:Y:S02]  /*62f0*/  LDG.E.U8 R132, desc[UR36][R12.64+0x59] ;  /* 0x000059240c847981 */ /* 0x000ee4000c1e1100 */
[----:B---3--:R-:W-:-:S05]  /*6300*/  PRMT R4, R132, 0x8880, RZ ;  /* 0x0000888084047816 */ /* 0x008fca00000000ff */
[----:B------:R-:W-:-:S07]  /*6310*/  IMAD R23, R4, R125, RZ ;  /* 0x0000007d04177224 */ /* 0x000fce00078e02ff */
.L_x_225:
[----:B------:R-:W-:Y:S05]  /*6320*/  BSYNC B1 ;  /* 0x0000000000017941 */ /* 0x000fea0003800000 */
.L_x_224:
[----:B------:R-:W-:Y:S01]  /*6330*/  IMAD R23, R71, R124, R23 ;  /* 0x0000007c47177224 */ /* 0x000fe200078e0217 */
[----:B------:R-:W-:Y:S06]  /*6340*/  @P0 BRA `(.L_x_226) ;  /* 0x0000001000980947 */ /* 0x000fec0003800000 */
[----:B------:R1:W-:Y:S01]  /*6350*/  STG.E.U8 desc[UR36][R8.64+0x59], R23 ;  /* 0x0000591708007986 */ /* 0x0003e2000c101124 */
[----:B------:R-:W-:Y:S05]  /*6360*/  BRA `(.L_x_226) ;  /* 0x0000001000907947 */ /* 0x000fea0003800000 */
.L_x_33:
[C---:B------:R-:W-:Y:S02]  /*6370*/  ISETP.GE.AND P2, PT, R133.reuse, 0x1, PT ;  /* 0x000000018500780c */ /* 0x040fe40003f46270 */
[----:B------:R-:W-:Y:S02]  /*6380*/  ISETP.GE.AND P1, PT, R133, 0x9, PT ;  /* 0x000000098500780c */ /* 0x000fe40003f26270 */
[C---:B------:R-:W-:Y:S02]  /*6390*/  ISETP.LT.OR P3, PT, R3.reuse, 0x1, !P2 ;  /* 0x000000010300780c */ /* 0x040fe40005761670 */
[C---:B------:R-:W-:Y:S02]  /*63a0*/  ISETP.LT.OR P5, PT, R3.reuse, 0x2, !P2 ;  /* 0x000000020300780c */ /* 0x040fe400057a1670 */
[C---:B------:R-:W-:Y:S02]  /*63b0*/  ISETP.LT.OR P0, PT, R3.reuse, 0x1, !P1 ;  /* 0x000000010300780c */ /* 0x040fe40004f01670 */
[----:B------:R-:W-:-:S07]  /*63c0*/  ISETP.LT.OR P4, PT, R3, 0x2, !P1 ;  /* 0x000000020300780c */ /* 0x000fce0004f81670 */
[-C--:B------:R-:W-:Y:S02]  /*63d0*/  @!P3 IMAD R11, R72, R124.reuse, RZ ;  /* 0x0000007c480bb224 */ /* 0x080fe400078e02ff */
[-C--:B------:R-:W-:Y:S02]  /*63e0*/  @!P5 IMAD R73, R73, R124.reuse, RZ ;  /* 0x0000007c4949d224 */ /* 0x080fe400078e02ff */
[-C--:B------:R-:W-:Y:S01]  /*63f0*/  @!P0 IMAD R13, R74, R124.reuse, RZ ;  /* 0x0000007c4a0d8224 */ /* 0x080fe200078e02ff */
[----:B------:R0:W-:Y:S01]  /*6400*/  @!P3 STG.E.U8 desc[UR36][R14.64], R11 ;  /* 0x0000000b0e00b986 */ /* 0x0001e2000c101124 */
[----:B------:R-:W-:Y:S01]  /*6410*/  ISETP.LT.OR P3, PT, R3, 0x9, !P2 ;  /* 0x000000090300780c */ /* 0x000fe20005761670 */
[----:B------:R-:W-:Y:S02]  /*6420*/  @!P4 IMAD R75, R75, R124, RZ ;  /* 0x0000007c4b4bc224 */ /* 0x000fe400078e02ff */
[----:B------:R-:W-:Y:S01]  /*6430*/  @!P5 STG.E.U8 desc[UR36][R14.64+0x1], R73 ;  /* 0x000001490e00d986 */ /* 0x000fe2000c101124 */
[----:B------:R-:W-:-:S03]  /*6440*/  ISETP.LT.OR P5, PT, R3, 0xa, !P2 ;  /* 0x0000000a0300780c */ /* 0x000fc600057a1670 */
[----:B------:R1:W-:Y:S01]  /*6450*/  @!P0 STG.E.U8 desc[UR36][R6.64], R13 ;  /* 0x0000000d06008986 */ /* 0x0003e2000c101124 */
[----:B------:R-:W-:-:S03]  /*6460*/  ISETP.LT.OR P0, PT, R3, 0x9, !P1 ;  /* 0x000000090300780c */ /* 0x000fc60004f01670 */
[----:B------:R-:W-:Y:S01]  /*6470*/  @!P4 STG.E.U8 desc[UR36][R6.64+0x1], R75 ;  /* 0x0000014b0600c986 */ /* 0x000fe2000c101124 */
[----:B------:R-:W-:Y:S01]  /*6480*/  ISETP.LT.OR P4, PT, R3, 0xa, !P1 ;  /* 0x0000000a0300780c */ /* 0x000fe20004f81670 */
[----:B------:R-:W-:-:S04]  /*6490*/  @!P3 IMAD R21, R76, R124, RZ ;  /* 0x0000007c4c15b224 */ /* 0x000fc800078e02ff */
[-C--:B------:R-:W-:Y:S01]  /*64a0*/  @!P5 IMAD R77, R77, R124.reuse, RZ ;  /* 0x0000007c4d4dd224 */ /* 0x080fe200078e02ff */
[----:B------:R2:W-:Y:S01]  /*64b0*/  @!P3 STG.E.U8 desc[UR36][R14.64+0x8], R21 ;  /* 0x000008150e00b986 */ /* 0x0005e2000c101124 */
[C---:B------:R-:W-:Y:S02]  /*64c0*/  ISETP.LT.OR P3, PT, R3.reuse, 0x11, !P2 ;  /* 0x000000110300780c */ /* 0x040fe40005761670 */
[-C--:B0-----:R-:W-:Y:S01]  /*64d0*/  @!P0 IMAD R11, R78, R124.reuse, RZ ;  /* 0x0000007c4e0b8224 */ /* 0x081fe200078e02ff */
[----:B------:R-:W-:Y:S01]  /*64e0*/  @!P5 STG.E.U8 desc[UR36][R14.64+0x9], R77 ;  /* 0x0000094d0e00d986 */ /* 0x000fe2000c101124 */
[----:B------:R-:W-:Y:S02]  /*64f0*/  ISETP.LT.OR P5, PT, R3, 0x12, !P2 ;  /* 0x000000120300780c */ /* 0x000fe400057a1670 */
[----:B------:R-:W-:Y:S01]  /*6500*/  @!P4 IMAD R79, R79, R124, RZ ;  /* 0x0000007c4f4fc224 */ /* 0x000fe200078e02ff */
[----:B------:R0:W-:Y:S01]  /*6510*/  @!P0 STG.E.U8 desc[UR36][R6.64+0x8], R11 ;  /* 0x0000080b06008986 */ /* 0x0001e2000c101124 */
[----:B------:R-:W-:-:S03]  /*6520*/  ISETP.LT.OR P0, PT, R3, 0x11, !P1 ;  /* 0x000000110300780c */ /* 0x000fc60004f01670 */
[----:B------:R-:W-:Y:S01]  /*6530*/  @!P4 STG.E.U8 desc[UR36][R6.64+0x9], R79 ;  /* 0x0000094f0600c986 */ /* 0x000fe2000c101124 */
[----:B------:R-:W-:Y:S01]  /*6540*/  ISETP.LT.OR P4, PT, R3, 0x12, !P1 ;  /* 0x000000120300780c */ /* 0x000fe20004f81670 */
[----:B-1----:R-:W-:-:S04]  /*6550*/  @!P3 IMAD R13, R80, R124, RZ ;  /* 0x0000007c500db224 */ /* 0x002fc800078e02ff */
[-C--:B------:R-:W-:Y:S01]  /*6560*/  @!P5 IMAD R81, R81, R124.reuse, RZ ;  /* 0x0000007c5151d224 */ /* 0x080fe200078e02ff */
[----:B------:R1:W-:Y:S01]  /*6570*/  @!P3 STG.E.U8 desc[UR36][R14.64+0x10], R13 ;  /* 0x0000100d0e00b986 */ /* 0x0003e2000c101124 */
[C---:B------:R-:W-:Y:S02]  /*6580*/  ISETP.LT.OR P3, PT, R3.reuse, 0x19, !P2 ;  /* 0x000000190300780c */ /* 0x040fe40005761670 */
[-C--:B--2---:R-:W-:Y:S01]  /*6590*/  @!P0 IMAD R21, R82, R124.reuse, RZ ;  /* 0x0000007c52158224 */ /* 0x084fe200078e02ff */
[----:B------:R-:W-:Y:S01]  /*65a0*/  @!P5 STG.E.U8 desc[UR36][R14.64+0x11], R81 ;  /* 0x000011510e00d986 */ /* 0x000fe2000c101124 */
[----:B------:R-:W-:Y:S02]  /*65b0*/  ISETP.LT.OR P5, PT, R3, 0x1a, !P2 ;  /* 0x0000001a0300780c */ /* 0x000fe400057a1670 */
[----:B------:R-:W-:Y:S01]  /*65c0*/  @!P4 IMAD R83, R83, R124, RZ ;  /* 0x0000007c5353c224 */ /* 0x000fe200078e02ff */
[----:B------:R2:W-:Y:S01]  /*65d0*/  @!P0 STG.E.U8 desc[UR36][R6.64+0x10], R21 ;  /* 0x0000101506008986 */ /* 0x0005e2000c101124 */
[----:B------:R-:W-:-:S03]  /*65e0*/  ISETP.LT.OR P0, PT, R3, 0x19, !P1 ;  /* 0x000000190300780c */ /* 0x000fc60004f01670 */
[----:B------:R-:W-:Y:S01]  /*65f0*/  @!P4 STG.E.U8 desc[UR36][R6.64+0x11], R83 ;  /* 0x000011530600c986 */ /* 0x000fe2000c101124 */
[----:B------:R-:W-:Y:S01]  /*6600*/  ISETP.LT.OR P4, PT, R3, 0x1a, !P1 ;  /* 0x0000001a0300780c */ /* 0x000fe20004f81670 */
[----:B0-----:R-:W-:-:S04]  /*6610*/  @!P3 IMAD R11, R84, R124, RZ ;  /* 0x0000007c540bb224 */ /* 0x001fc800078e02ff */
[-C--:B------:R-:W-:Y:S01]  /*6620*/  @!P5 IMAD R85, R85, R124.reuse, RZ ;  /* 0x0000007c5555d224 */ /* 0x080fe200078e02ff */
[----:B------:R0:W-:Y:S01]  /*6630*/  @!P3 STG.E.U8 desc[UR36][R14.64+0x18], R11 ;  /* 0x0000180b0e00b986 */ /* 0x0001e2000c101124 */
[C---:B------:R-:W-:Y:S02]  /*6640*/  ISETP.LT.OR P3, PT, R3.reuse, 0x21, !P2 ;  /* 0x000000210300780c */ /* 0x040fe40005761670 */
[-C--:B-1----:R-:W-:Y:S01]  /*6650*/  @!P0 IMAD R13, R86, R124.reuse, RZ ;  /* 0x0000007c560d8224 */ /* 0x082fe200078e02ff */
[----:B------:R-:W-:Y:S01]  /*6660*/  @!P5 STG.E.U8 desc[UR36][R14.64+0x19], R85 ;  /* 0x000019550e00d986 */ /* 0x000fe2000c101124 */
[----:B------:R-:W-:Y:S02]  /*6670*/  ISETP.LT.OR P5, PT, R3, 0x22, !P2 ;  /* 0x000000220300780c */ /* 0x000fe400057a1670 */
[----:B------:R-:W-:Y:S01]  /*6680*/  @!P4 IMAD R87, R87, R124, RZ ;  /* 0x0000007c5757c224 */ /* 0x000fe200078e02ff */
[----:B------:R1:W-:Y:S01]  /*6690*/  @!P0 STG.E.U8 desc[UR36][R6.64+0x18], R13 ;  /* 0x0000180d06008986 */ /* 0x0003e2000c101124 */
[----:B------:R-:W-:-:S03]  /*66a0*/  ISETP.LT.OR P0, PT, R3, 0x21, !P1 ;  /* 0x000000210300780c */ /* 0x000fc60004f01670 */
[----:B------:R-:W-:Y:S01]  /*66b0*/  @!P4 STG.E.U8 desc[UR36][R6.64+0x19], R87 ;  /* 0x000019570600c986 */ /* 0x000fe2000c101124 */
[----:B------:R-:W-:Y:S01]  /*66c0*/  ISETP.LT.OR P4, PT, R3, 0x22, !P1 ;  /* 0x000000220300780c */ /* 0x000fe20004f81670 */
[----:B--2---:R-:W-:-:S04]  /*66d0*/  @!P3 IMAD R21, R88, R124, RZ ;  /* 0x0000007c5815b224 */ /* 0x004fc800078e02ff */
        /* <DEDUP_REMOVED lines=80> */
[----:B------:R-:W-:-:S02]  /*6be0*/  ISETP.GE.AND P0, PT, R133, 0x81, PT ;  /* 0x000000818500780c */ /* 0x000fc40003f06270 */
[C---:B------:R-:W-:Y:S01]  /*6bf0*/  ISETP.LT.OR P5, PT, R3.reuse, 0x59, !P1 ;  /* 0x000000590300780c */ /* 0x040fe20004fa1670 */
[----:B------:R-:W-:Y:S01]  /*6c00*/  @!P4 STG.E.U8 desc[UR36][R6.64+0x51], R115 ;  /* 0x000051730600c986 */ /* 0x000fe2000c101124 */
[C---:B------:R-:W-:Y:S01]  /*6c10*/  ISETP.LT.OR P1, PT, R3.reuse, 0x5a, !P1 ;  /* 0x0000005a0300780c */ /* 0x040fe20004f21670 */
[----:B-1----:R-:W-:Y:S01]  /*6c20*/  @!P3 IMAD R13, R116, R124, RZ ;  /* 0x0000007c740db224 */ /* 0x002fe200078e02ff */
[----:B------:R-:W-:-:S03]  /*6c30*/  ISETP.LT.OR P4, PT, R3, 0x1, !P0 ;  /* 0x000000010300780c */ /* 0x000fc60004781670 */
[----:B------:R-:W-:Y:S01]  /*6c40*/  @!P2 IMAD R117, R117, R124, RZ ;  /* 0x0000007c7575a224 */ /* 0x000fe200078e02ff */
[----:B------:R1:W-:Y:S01]  /*6c50*/  @!P3 STG.E.U8 desc[UR36][R14.64+0x58], R13 ;  /* 0x0000580d0e00b986 */ /* 0x0003e2000c101124 */
[----:B------:R-:W-:-:S03]  /*6c60*/  ISETP.LT.OR P3, PT, R3, 0x2, !P0 ;  /* 0x000000020300780c */ /* 0x000fc60004761670 */
[----:B------:R3:W-:Y:S01]  /*6c70*/  @!P2 STG.E.U8 desc[UR36][R14.64+0x59], R117 ;  /* 0x000059750e00a986 */ /* 0x0007e2000c101124 */
[-C--:B--2---:R-:W-:Y:S01]  /*6c80*/  @!P5 IMAD R21, R118, R124.reuse, RZ ;  /* 0x0000007c7615d224 */ /* 0x084fe200078e02ff */
[----:B------:R-:W-:Y:S01]  /*6c90*/  ISETP.GE.AND P2, PT, R133, 0x89, PT ;  /* 0x000000898500780c */ /* 0x000fe20003f46270 */
[-C--:B------:R-:W-:Y:S02]  /*6ca0*/  @!P1 IMAD R119, R119, R124.reuse, RZ ;  /* 0x0000007c77779224 */ /* 0x080fe400078e02ff */
[----:B0-----:R-:W-:Y:S01]  /*6cb0*/  @!P4 IMAD R11, R24, R124, RZ ;  /* 0x0000007c180bc224 */ /* 0x001fe200078e02ff */
[----:B------:R-:W-:Y:S01]  /*6cc0*/  @!P5 STG.E.U8 desc[UR36][R6.64+0x58], R21 ;  /* 0x000058150600d986 */ /* 0x000fe2000c101124 */
[----:B------:R-:W-:-:S03]  /*6cd0*/  ISETP.LT.OR P5, PT, R3, 0x1, !P2 ;  /* 0x000000010300780c */ /* 0x000fc600057a1670 */
[----:B------:R-:W-:Y:S01]  /*6ce0*/  @!P3 IMAD R25, R25, R124, RZ ;  /* 0x0000007c1919b224 */ /* 0x000fe200078e02ff */
[----:B------:R0:W-:Y:S01]  /*6cf0*/  @!P1 STG.E.U8 desc[UR36][R6.64+0x59], R119 ;  /* 0x0000597706009986 */ /* 0x0001e2000c101124 */
[----:B------:R-:W-:-:S03]  /*6d00*/  ISETP.LT.OR P1, PT, R3, 0x2, !P2 ;  /* 0x000000020300780c */ /* 0x000fc60005721670 */
[----:B------:R2:W-:Y:S01]  /*6d10*/  @!P4 STG.E.U8 desc[UR36][R4.64], R11 ;  /* 0x0000000b0400c986 */ /* 0x0005e2000c101124 */
[----:B------:R-:W-:-:S03]  /*6d20*/  ISETP.LT.OR P4, PT, R3, 0x9, !P0 ;  /* 0x000000090300780c */ /* 0x000fc60004781670 */
[----:B------:R-:W-:Y:S01]  /*6d30*/  @!P3 STG.E.U8 desc[UR36][R4.64+0x1], R25 ;  /* 0x000001190400b986 */ /* 0x000fe2000c101124 */
[----:B------:R-:W-:Y:S01]  /*6d40*/  ISETP.LT.OR P3, PT, R3, 0xa, !P0 ;  /* 0x0000000a0300780c */ /* 0x000fe20004761670 */
[----:B-1----:R-:W-:-:S04]  /*6d50*/  @!P5 IMAD R13, R26, R124, RZ ;  /* 0x0000007c1a0dd224 */ /* 0x002fc800078e02ff */
[-C--:B------:R-:W-:Y:S01]  /*6d60*/  @!P1 IMAD R27, R27, R124.reuse, RZ ;  /* 0x0000007c1b1b9224 */ /* 0x080fe200078e02ff */
[----:B------:R-:W-:Y:S01]  /*6d70*/  @!P5 STG.E.U8 desc[UR36][R8.64], R13 ;  /* 0x0000000d0800d986 */ /* 0x000fe2000c101124 */
[C---:B------:R-:W-:Y:S02]  /*6d80*/  ISETP.LT.OR P5, PT, R3.reuse, 0x9, !P2 ;  /* 0x000000090300780c */ /* 0x040fe400057a1670 */
[-C--:B---3--:R-:W-:Y:S01]  /*6d90*/  @!P4 IMAD R15, R28, R124.reuse, RZ ;  /* 0x0000007c1c0fc224 */ /* 0x088fe200078e02ff */
[----:B------:R-:W-:Y:S01]  /*6da0*/  @!P1 STG.E.U8 desc[UR36][R8.64+0x1], R27 ;  /* 0x0000011b08009986 */ /* 0x000fe2000c101124 */
[----:B------:R-:W-:Y:S02]  /*6db0*/  ISETP.LT.OR P1, PT, R3, 0xa, !P2 ;  /* 0x0000000a0300780c */ /* 0x000fe40005721670 */
[----:B------:R-:W-:Y:S01]  /*6dc0*/  @!P3 IMAD R29, R29, R124, RZ ;  /* 0x0000007c1d1db224 */ /* 0x000fe200078e02ff */
[----:B------:R-:W-:Y:S01]  /*6dd0*/  @!P4 STG.E.U8 desc[UR36][R4.64+0x8], R15 ;  /* 0x0000080f0400c986 */ /* 0x000fe2000c101124 */
[----:B------:R-:W-:-:S03]  /*6de0*/  ISETP.LT.OR P4, PT, R3, 0x11, !P0 ;  /* 0x000000110300780c */ /* 0x000fc60004781670 */
[----:B------:R-:W-:Y:S01]  /*6df0*/  @!P3 STG.E.U8 desc[UR36][R4.64+0x9], R29 ;  /* 0x0000091d0400b986 */ /* 0x000fe2000c101124 */
[----:B------:R-:W-:Y:S01]  /*6e00*/  ISETP.LT.OR P3, PT, R3, 0x12, !P0 ;  /* 0x000000120300780c */ /* 0x000fe20004761670 */
[----:B0-----:R-:W-:-:S04]  /*6e10*/  @!P5 IMAD R7, R30, R124, RZ ;  /* 0x0000007c1e07d224 */ /* 0x001fc800078e02ff */
[-C--:B------:R-:W-:Y:S01]  /*6e20*/  @!P1 IMAD R31, R31, R124.reuse, RZ ;  /* 0x0000007c1f1f9224 */ /* 0x080fe200078e02ff */
[----:B------:R0:W-:Y:S01]  /*6e30*/  @!P5 STG.E.U8 desc[UR36][R8.64+0x8], R7 ;  /* 0x000008070800d986 */ /* 0x0001e2000c101124 */
[C---:B------:R-:W-:Y:S02]  /*6e40*/  ISETP.LT.OR P5, PT, R3.reuse, 0x11, !P2 ;  /* 0x000000110300780c */ /* 0x040fe400057a1670 */
[-C--:B--2---:R-:W-:Y:S01]  /*6e50*/  @!P4 IMAD R11, R32, R124.reuse, RZ ;  /* 0x0000007c200bc224 */ /* 0x084fe200078e02ff */
        /* <DEDUP_REMOVED lines=11> */
[-C--:B------:R-:W-:Y:S01]  /*6f10*/  @!P4 IMAD R13, R36, R124.reuse, RZ ;  /* 0x0000007c240dc224 */ /* 0x080fe200078e02ff */
        /* <DEDUP_REMOVED lines=67> */
[----:B-1----:R-:W-:-:S04]  /*7350*/  @!P5 IMAD R13, R58, R124, RZ ;  /* 0x0000007c3a0dd224 */ /* 0x002fc800078e02ff */
        /* <DEDUP_REMOVED lines=12> */
[----:B------:R-:W-:-:S04]  /*7420*/  @!P1 IMAD R11, R62, R124, RZ ;  /* 0x0000007c3e0b9224 */ /* 0x000fc800078e02ff */
[-C--:B------:R-:W-:Y:S01]  /*7430*/  @!P4 IMAD R63, R63, R124.reuse, RZ ;  /* 0x0000007c3f3fc224 */ /* 0x080fe200078e02ff */
[----:B------:R1:W-:Y:S01]  /*7440*/  @!P1 STG.E.U8 desc[UR36][R8.64+0x48], R11 ;  /* 0x0000480b08009986 */ /* 0x0003e2000c101124 */
[----:B------:R-:W-:Y:S02]  /*7450*/  ISETP.LT.OR P1, PT, R3, 0x51, !P2 ;  /* 0x000000510300780c */ /* 0x000fe40005721670 */
[----:B------:R-:W-:Y:S01]  /*7460*/  @!P3 IMAD R65, R65, R124, RZ ;  /* 0x0000007c4141b224 */ /* 0x000fe200078e02ff */
[----:B------:R3:W-:Y:S01]  /*7470*/  @!P4 STG.E.U8 desc[UR36][R8.64+0x49], R63 ;  /* 0x0000493f0800c986 */ /* 0x0007e2000c101124 */
[----:B------:R-:W-:-:S03]  /*7480*/  ISETP.LT.OR P4, PT, R3, 0x52, !P2 ;  /* 0x000000520300780c */ /* 0x000fc60005781670 */
[----:B------:R3:W-:Y:S01]  /*7490*/  @!P3 STG.E.U8 desc[UR36][R4.64+0x51], R65 ;  /* 0x000051410400b986 */ /* 0x0007e2000c101124 */
[C---:B------:R-:W-:Y:S02]  /*74a0*/  ISETP.LT.OR P3, PT, R3.reuse, 0x59, !P0 ;  /* 0x000000590300780c */ /* 0x040fe40004761670 */
[C---:B------:R-:W-:Y:S01]  /*74b0*/  ISETP.LT.OR P0, PT, R3.reuse, 0x5a, !P0 ;  /* 0x0000005a0300780c */ /* 0x040fe20004701670 */
[----:B------:R3:W-:Y:S01]  /*74c0*/  @!P5 STG.E.U8 desc[UR36][R4.64+0x50], R13 ;  /* 0x0000500d0400d986 */ /* 0x0007e2000c101124 */
[C---:B------:R-:W-:Y:S02]  /*74d0*/  ISETP.LT.OR P5, PT, R3.reuse, 0x59, !P2 ;  /* 0x000000590300780c */ /* 0x040fe400057a1670 */
[----:B------:R-:W-:Y:S01]  /*74e0*/  ISETP.LT.OR P2, PT, R3, 0x5a, !P2 ;  /* 0x0000005a0300780c */ /* 0x000fe20005741670 */
[-C--:B------:R-:W-:Y:S02]  /*74f0*/  @!P1 IMAD R3, R66, R124.reuse, RZ ;  /* 0x0000007c42039224 */ /* 0x080fe400078e02ff */
[----:B------:R-:W-:-:S03]  /*7500*/  @!P4 IMAD R67, R67, R124, RZ ;  /* 0x0000007c4343c224 */ /* 0x000fc600078e02ff */
[----:B------:R3:W-:Y:S01]  /*7510*/  @!P1 STG.E.U8 desc[UR36][R8.64+0x50], R3 ;  /* 0x0000500308009986 */ /* 0x0007e2000c101124 */
[-C--:B0-----:R-:W-:Y:S02]  /*7520*/  @!P3 IMAD R7, R68, R124.reuse, RZ ;  /* 0x0000007c4407b224 */ /* 0x081fe400078e02ff */
[-C--:B------:R-:W-:Y:S01]  /*7530*/  @!P0 IMAD R69, R69, R124.reuse, RZ ;  /* 0x0000007c45458224 */ /* 0x080fe200078e02ff */
[----:B------:R3:W-:Y:S01]  /*7540*/  @!P4 STG.E.U8 desc[UR36][R8.64+0x51], R67 ;  /* 0x000051430800c986 */ /* 0x0007e2000c101124 */
[-C--:B-1----:R-:W-:Y:S02]  /*7550*/  @!P5 IMAD R11, R70, R124.reuse, RZ ;  /* 0x0000007c460bd224 */ /* 0x082fe400078e02ff */
[----:B------:R-:W-:Y:S01]  /*7560*/  @!P2 IMAD R71, R71, R124, RZ ;  /* 0x0000007c4747a224 */ /* 0x000fe200078e02ff */
[----:B------:R3:W-:Y:S04]  /*7570*/  @!P3 STG.E.U8 desc[UR36][R4.64+0x58], R7 ;  /* 0x000058070400b986 */ /* 0x0007e8000c101124 */
[----:B------:R3:W-:Y:S04]  /*7580*/  @!P0 STG.E.U8 desc[UR36][R4.64+0x59], R69 ;  /* 0x0000594504008986 */ /* 0x0007e8000c101124 */
[----:B------:R3:W-:Y:S04]  /*7590*/  @!P5 STG.E.U8 desc[UR36][R8.64+0x58], R11 ;  /* 0x0000580b0800d986 */ /* 0x0007e8000c101124 */
[----:B------:R3:W-:Y:S02]  /*75a0*/  @!P2 STG.E.U8 desc[UR36][R8.64+0x59], R71 ;  /* 0x000059470800a986 */ /* 0x0007e4000c101124 */
.L_x_226:
[----:B------:R-:W-:Y:S05]  /*75b0*/  BSYNC B0 ;  /* 0x0000000000007941 */ /* 0x000fea0003800000 */
.L_x_32:
[----:B------:R-:W-:Y:S01]  /*75c0*/  IADD3 R16, P0, R16, UR38, RZ ;  /* 0x0000002610107c10 */ /* 0x000fe2000ff1e0ff */
[----:B------:R-:W-:Y:S01]  /*75d0*/  ULDC.64 UR4, c[0x0][0x650] ;  /* 0x0001940000047ab9 */ /* 0x000fe20000000a00 */
[----:B---3--:R-:W-:Y:S01]  /*75e0*/  PRMT R3, RZ, 0x7610, R3 ;  /* 0x00007610ff037816 */ /* 0x008fe20000000003 */
[----:B------:R-:W-:Y:S01]  /*75f0*/  IMAD.MOV.U32 R122, RZ, RZ, -0x1 ;  /* 0xffffffffff7a7424 */ /* 0x000fe200078e00ff */
[----:B------:R-:W-:Y:S01]  /*7600*/  IADD3.X R17, R17, UR41, RZ, P0, !PT ;  /* 0x0000002911117c10 */ /* 0x000fe200087fe4ff */
[----:B-1----:R-:W-:Y:S01]  /*7610*/  IMAD.MOV.U32 R23, RZ, RZ, -0x1 ;  /* 0xffffffffff177424 */ /* 0x002fe200078e00ff */
[----:B------:R-:W-:-:S04]  /*7620*/  ISETP.GE.U32.AND P0, PT, R16, UR4, PT ;  /* 0x0000000410007c0c */ /* 0x000fc8000bf06070 */
[----:B------:R-:W-:-:S13]  /*7630*/  ISETP.GE.U32.AND.EX P0, PT, R17, UR5, PT, P0 ;  /* 0x0000000511007c0c */ /* 0x000fda000bf06100 */
[----:B------:R-:W-:Y:S05]  /*7640*/  @P0 BRA `(.L_x_227) ;  /* 0x0000000400500947 */ /* 0x000fea0003800000 */
[----:B------:R-:W1:Y:S01]  /*7650*/  LDC.64 R10, c[0x0][0x628] ;  /* 0x00018a00ff0a7b82 */ /* 0x000e620000000a00 */
[----:B------:R-:W3:Y:S01]  /*7660*/  S2R R12, SR_CTAID.X ;  /* 0x00000000000c7919 */ /* 0x000ee20000002500 */
[----:B0-2-4-:R-:W-:Y:S02]  /*7670*/  IMAD.MOV.U32 R8, RZ, RZ, R16 ;  /* 0x000000ffff087224 */ /* 0x015fe400078e0010 */
[----:B------:R-:W-:Y:S01]  /*7680*/  IMAD.MOV.U32 R9, RZ, RZ, R17 ;  /* 0x000000ffff097224 */ /* 0x000fe200078e0011 */
[----:B------:R-:W0:Y:S03]  /*7690*/  S2R R20, SR_CTAID.Y ;  /* 0x0000000000147919 */ /* 0x000e260000002600 */
[----:B------:R-:W2:Y:S08]  /*76a0*/  LDC R0, c[0x0][0x630] ;  /* 0x00018c00ff007b82 */ /* 0x000eb00000000800 */
[----:B------:R-:W4:Y:S01]  /*76b0*/  LDC.64 R14, c[0x0][0x620] ;  /* 0x00018800ff0e7b82 */ /* 0x000f220000000a00 */
[----:B-1----:R-:W-:-:S04]  /*76c0*/  ISETP.NE.U32.AND P0, PT, R10, RZ, PT ;  /* 0x000000ff0a00720c */ /* 0x002fc80003f05070 */
[----:B------:R-:W-:-:S13]  /*76d0*/  ISETP.NE.AND.EX P0, PT, R11, RZ, PT, P0 ;  /* 0x000000ff0b00720c */ /* 0x000fda0003f05300 */
[----:B0-234-:R-:W-:Y:S05]  /*76e0*/  @!P0 BRA `(.L_x_228) ;  /* 0x0000000000288947 */ /* 0x01dfea0003800000 */
        /* <DEDUP_REMOVED lines=10> */
.L_x_228:
[-CC-:B------:R-:W-:Y:S01]  /*7790*/  SHF.R.U64 R23, R8, R0.reuse, R9.reuse ;  /* 0x0000000008177219 */ /* 0x180fe20000001209 */
[----:B------:R-:W0:Y:S01]  /*77a0*/  LDC.64 R26, c[0x0][0x640] ;  /* 0x00019000ff1a7b82 */ /* 0x000e220000000a00 */
[----:B------:R-:W-:Y:S01]  /*77b0*/  SHF.R.U32.HI R0, RZ, R0, R9 ;  /* 0x00000000ff007219 */ /* 0x000fe20000011609 */
[----:B------:R-:W-:Y:S01]  /*77c0*/  ULDC UR4, c[0x0][0x150] ;  /* 0x0000540000047ab9 */ /* 0x000fe20000000800 */
[----:B------:R-:W-:Y:S02]  /*77d0*/  IADD3 R3, P0, RZ, -R23, RZ ;  /* 0x80000017ff037210 */ /* 0x000fe40007f1e0ff */
[----:B------:R-:W-:-:S03]  /*77e0*/  I2FP.F32.U32 R7, R12 ;  /* 0x0000000c00077245 */ /* 0x000fc60000201000 */
[----:B------:R-:W1:Y:S01]  /*77f0*/  LDC R6, c[0x0][0x618] ;  /* 0x00018600ff067b82 */ /* 0x000e620000000800 */
[----:B------:R-:W-:Y:S02]  /*7800*/  IMAD.X R5, RZ, RZ, ~R0, P0 ;  /* 0x000000ffff057224 */ /* 0x000fe400000e0e00 */
[----:B------:R-:W-:Y:S01]  /*7810*/  FMUL R7, R7, UR4 ;  /* 0x0000000407077c20 */ /* 0x000fe20008400000 */
[----:B------:R-:W-:Y:S01]  /*7820*/  ULDC UR4, c[0x0][0x154] ;  /* 0x0000550000047ab9 */ /* 0x000fe20000000800 */
[-C--:B------:R-:W-:Y:S02]  /*7830*/  IMAD R0, R5, R14.reuse, RZ ;  /* 0x0000000e05007224 */ /* 0x080fe400078e02ff */
[C---:B------:R-:W-:Y:S01]  /*7840*/  IMAD.WIDE.U32 R4, R3.reuse, R14, R16 ;  /* 0x0000000e03047225 */ /* 0x040fe200078e0010 */
[----:B------:R-:W2:Y:S01]  /*7850*/  LDC R8, c[0x0][0x608] ;  /* 0x00018200ff087b82 */ /* 0x000ea20000000800 */
[----:B------:R-:W3:Y:S02]  /*7860*/  F2I.U32.TRUNC.NTZ R7, R7 ;  /* 0x0000000700077305 */ /* 0x000ee4000020f000 */
[----:B------:R-:W-:Y:S01]  /*7870*/  IMAD R3, R3, R15, R0 ;  /* 0x0000000f03037224 */ /* 0x000fe200078e0200 */
[----:B------:R-:W-:-:S03]  /*7880*/  I2FP.F32.U32 R0, R20 ;  /* 0x0000001400007245 */ /* 0x000fc60000201000 */
[----:B------:R-:W-:Y:S01]  /*7890*/  IMAD.IADD R3, R5, 0x1, R3 ;  /* 0x0000000105037824 */ /* 0x000fe200078e0203 */
[----:B------:R-:W4:Y:S01]  /*78a0*/  LDC R11, c[0x0][0x658] ;  /* 0x00019600ff0b7b82 */ /* 0x000f220000000800 */
[----:B0-----:R-:W-:-:S04]  /*78b0*/  ISETP.NE.U32.AND P0, PT, R26, RZ, PT ;  /* 0x000000ff1a00720c */ /* 0x001fc80003f05070 */
[----:B------:R-:W-:-:S03]  /*78c0*/  ISETP.NE.AND.EX P0, PT, R27, RZ, PT, P0 ;  /* 0x000000ff1b00720c */ /* 0x000fc60003f05300 */
[----:B------:R-:W0:Y:S01]  /*78d0*/  LDC R9, c[0x0][0x144] ;  /* 0x00005100ff097b82 */ /* 0x000e220000000800 */
[-C--:B-1----:R-:W-:Y:S01]  /*78e0*/  SHF.R.U64 R10, R4, R6.reuse, R3 ;  /* 0x00000006040a7219 */ /* 0x082fe20000001203 */
[----:B---3--:R-:W-:Y:S01]  /*78f0*/  IMAD.MOV R7, RZ, RZ, -R7 ;  /* 0x000000ffff077224 */ /* 0x008fe200078e0a07 */
[----:B------:R-:W-:Y:S01]  /*7900*/  SHF.R.U32.HI R3, RZ, R6, R3 ;  /* 0x00000006ff037219 */ /* 0x000fe20000011603 */
[----:B------:R-:W-:-:S04]  /*7910*/  FMUL R6, R0, UR4 ;  /* 0x0000000400067c20 */ /* 0x000fc80008400000 */
[----:B------:R-:W1:Y:S01]  /*7920*/  LDC R21, c[0x0][0x148] ;  /* 0x00005200ff157b82 */ /* 0x000e620000000800 */
[----:B------:R3:W0:Y:S01]  /*7930*/  F2I.U32.TRUNC.NTZ R14, R6 ;  /* 0x00000006000e7305 */ /* 0x000622000020f000 */
[-CC-:B--2---:R-:W-:Y:S02]  /*7940*/  SHF.R.U64 R13, R10, R8.reuse, R3.reuse ;  /* 0x000000080a0d7219 */ /* 0x184fe40000001203 */
[----:B------:R-:W-:-:S04]  /*7950*/  SHF.R.U32.HI R0, RZ, R8, R3 ;  /* 0x00000008ff007219 */ /* 0x000fc80000011603 */
[----:B------:R-:W2:Y:S01]  /*7960*/  LDC R24, c[0x0][0x600] ;  /* 0x00018000ff187b82 */ /* 0x000ea20000000800 */
[-CC-:B----4-:R-:W-:Y:S02]  /*7970*/  SHF.R.U64 R15, R13, R11.reuse, R0.reuse ;  /* 0x0000000b0d0f7219 */ /* 0x190fe40000001200 */
[----:B------:R-:W-:-:S03]  /*7980*/  SHF.R.U32.HI R5, RZ, R11, R0 ;  /* 0x0000000bff057219 */ /* 0x000fc60000011600 */
[----:B------:R-:W-:Y:S02]  /*7990*/  IMAD.MOV.U32 R4, RZ, RZ, R15 ;  /* 0x000000ffff047224 */ /* 0x000fe400078e000f */
[----:B------:R-:W4:Y:S01]  /*79a0*/  LDC R28, c[0x0][0x648] ;  /* 0x00019200ff1c7b82 */ /* 0x000f220000000800 */
[----:B0-----:R-:W-:-:S07]  /*79b0*/  IMAD R25, R9, R7, R12 ;  /* 0x0000000709197224 */ /* 0x001fce00078e020c */
[----:B------:R-:W0:Y:S08]  /*79c0*/  LDC R29, c[0x0][0x638] ;  /* 0x00018e00ff1d7b82 */ /* 0x000e300000000800 */
[----:B------:R-:W0:Y:S01]  /*79d0*/  LDC R30, c[0x0][0x610] ;  /* 0x00018400ff1e7b82 */ /* 0x000e220000000800 */
[----:B-123--:R-:W-:Y:S05]  /*79e0*/  @!P0 BRA `(.L_x_229) ;  /* 0x0000000000288947 */ /* 0x00efea0003800000 */
[----:B------:R-:W1:Y:S02]  /*79f0*/  LDC R0, c[0x0][0x64c] ;  /* 0x00019300ff007b82 */ /* 0x000e640000000800 */
[----:B-1----:R-:W-:-:S05]  /*7a00*/  IADD3 R3, P0, R15, R0, RZ ;  /* 0x000000000f037210 */ /* 0x002fca0007f1e0ff */
        /* <DEDUP_REMOVED lines=8> */
.L_x_229:
[----:B------:R-:W-:Y:S01]  /*7a90*/  ISETP.NE.AND P0, PT, R2, 0x1, PT ;  /* 0x000000010200780c */ /* 0x000fe20003f05270 */
[----:B------:R-:W-:Y:S01]  /*7aa0*/  IMAD.MOV R14, RZ, RZ, -R14 ;  /* 0x000000ffff0e7224 */ /* 0x000fe200078e0a0e */
[----:B----4-:R-:W-:Y:S01]  /*7ab0*/  SHF.R.U64 R3, R4, R28, R5 ;  /* 0x0000001c04037219 */ /* 0x010fe20000001205 */
[----:B------:R-:W-:Y:S01]  /*7ac0*/  VIADD R5, R24, 0xffffffff ;  /* 0xffffffff18057836 */ /* 0x000fe20000000000 */
[----:B------:R-:W-:-:S03]  /*7ad0*/  LOP3.LUT R0, R13, R130, RZ, 0xc0, !PT ;  /* 0x000000820d007212 */ /* 0x000fc600078ec0ff */
[----:B------:R-:W-:Y:S01]  /*7ae0*/  IMAD.MOV R4, RZ, RZ, -R3 ;  /* 0x000000ffff047224 */ /* 0x000fe200078e0a03 */
[----:B------:R-:W-:Y:S01]  /*7af0*/  LOP3.LUT R10, R10, R5, RZ, 0xc0, !PT ;  /* 0x000000050a0a7212 */ /* 0x000fe200078ec0ff */
[----:B------:R-:W-:Y:S02]  /*7b00*/  IMAD R0, R127, R3, R0 ;  /* 0x000000037f007224 */ /* 0x000fe400078e0200 */
[----:B0-----:R-:W-:Y:S02]  /*7b10*/  IMAD R3, R4, R29, R15 ;  /* 0x0000001d04037224 */ /* 0x001fe400078e020f */
[----:B------:R-:W-:Y:S02]  /*7b20*/  @P0 IMAD R25, R21, R14, R20 ;  /* 0x0000000e15190224 */ /* 0x000fe400078e0214 */
[----:B------:R-:W-:Y:S02]  /*7b30*/  IMAD R5, R3, R24, R10 ;  /* 0x0000001803057224 */ /* 0x000fe400078e020a */
[----:B------:R-:W-:-:S02]  /*7b40*/  IMAD R0, R0, R30, R25 ;  /* 0x0000001e00007224 */ /* 0x000fc400078e0219 */
[----:B------:R-:W-:-:S03]  /*7b50*/  IMAD.MOV.U32 R4, RZ, RZ, 0x1 ;  /* 0x00000001ff047424 */ /* 0x000fc600078e00ff */
[----:B------:R-:W-:Y:S02]  /*7b60*/  SEL R122, R5, R0, !P0 ;  /* 0x00000000057a7207 */ /* 0x000fe40004000000 */
[----:B------:R-:W-:Y:S02]  /*7b70*/  PRMT R3, R4, 0x7610, R3 ;  /* 0x0000761004037816 */ /* 0x000fe40000000003 */
[----:B------:R-:W-:-:S07]  /*7b80*/  SEL R0, R0, R5, !P0 ;  /* 0x0000000500007207 */ /* 0x000fce0004000000 */
.L_x_227:
[----:B------:R-:W-:Y:S01]  /*7b90*/  LOP3.LUT P0, RZ, R3, 0xff, RZ, 0xc0, !PT ;  /* 0x000000ff03ff7812 */ /* 0x000fe2000780c0ff */
[----:B------:R-:W-:-:S12]  /*7ba0*/  IMAD.MOV.U32 R123, RZ, RZ, R0 ;  /* 0x000000ffff7b7224 */ /* 0x000fd800078e0000 */
[----:B------:R-:W-:Y:S05]  /*7bb0*/  @P0 BRA `(.L_x_230) ;  /* 0xffffff9800140947 */ /* 0x000fea000383ffff */
[----:B------:R-:W-:Y:S05]  /*7bc0*/  EXIT ;  /* 0x000000000000794d */ /* 0x000fea0003800000 */
.L_x_7:
        /* <DEDUP_REMOVED lines=26> */
.L_x_232:
[----:B------:R-:W0:Y:S01]  /*7d70*/  LDC.64 R32, c[0x0][0x640] ;  /* 0x00019000ff207b82 */ /* 0x000e220000000a00 */
[-CC-:B------:R-:W-:Y:S01]  /*7d80*/  SHF.R.U64 R22, R14, R8.reuse, R15.reuse ;  /* 0x000000080e167219 */ /* 0x180fe2000000120f */
[----:B------:R-:W-:Y:S01]  /*7d90*/  IMAD.MOV.U32 R25, RZ, RZ, 0x1 ;  /* 0x00000001ff197424 */ /* 0x000fe200078e00ff */
[----:B------:R-:W-:Y:S02]  /*7da0*/  SHF.R.U32.HI R7, RZ, R8, R15 ;  /* 0x00000008ff077219 */ /* 0x000fe4000001160f */
[----:B------:R-:W-:-:S03]  /*7db0*/  IADD3 R13, P0, RZ, -R22, RZ ;  /* 0x80000016ff0d7210 */ /* 0x000fc60007f1e0ff */
[----:B------:R-:W1:Y:S02]  /*7dc0*/  LDC R12, c[0x0][0x618] ;  /* 0x00018600ff0c7b82 */ /* 0x000e640000000800 */
[----:B------:R-:W-:Y:S02]  /*7dd0*/  IMAD.X R7, RZ, RZ, ~R7, P0 ;  /* 0x000000ffff077224 */ /* 0x000fe400000e0e07 */
[----:B------:R-:W-:-:S04]  /*7de0*/  IMAD.WIDE.U32 R10, R13, R26, R16 ;  /* 0x0000001a0d0a7225 */ /* 0x000fc800078e0010 */
[----:B------:R-:W2:Y:S01]  /*7df0*/  LDC R14, c[0x0][0x608] ;  /* 0x00018200ff0e7b82 */ /* 0x000ea20000000800 */
[----:B------:R-:W-:-:S04]  /*7e00*/  IMAD R8, R7, R26, RZ ;  /* 0x0000001a07087224 */ /* 0x000fc800078e02ff */
[----:B------:R-:W-:-:S03]  /*7e10*/  IMAD R7, R13, R27, R8 ;  /* 0x0000001b0d077224 */ /* 0x000fc600078e0208 */
[----:B------:R-:W3:Y:S01]  /*7e20*/  LDC R30, c[0x0][0x658] ;  /* 0x00019600ff1e7b82 */ /* 0x000ee20000000800 */
[----:B------:R-:W-:Y:S01]  /*7e30*/  IMAD.IADD R7, R11, 0x1, R7 ;  /* 0x000000010b077824 */ /* 0x000fe200078e0207 */
[----:B0-----:R-:W-:Y:S01]  /*7e40*/  ISETP.NE.U32.AND P0, PT, R32, RZ, PT ;  /* 0x000000ff2000720c */ /* 0x001fe20003f05070 */
[----:B------:R-:W-:-:S03]  /*7e50*/  IMAD.MOV.U32 R11, RZ, RZ, -0x1 ;  /* 0xffffffffff0b7424 */ /* 0x000fc600078e00ff */
        /* <DEDUP_REMOVED lines=8> */
[-C--:B---3--:R-:W-:Y:S02]  /*7ee0*/  SHF.L.U32 R10, R11, R30.reuse, RZ ;  /* 0x0000001e0b0a7219 */ /* 0x088fe400000006ff */
[--C-:B------:R-:W-:Y:S02]  /*7ef0*/  SHF.R.U64 R28, R26, R30, R7.reuse ;  /* 0x0000001e1a1c7219 */ /* 0x100fe40000001207 */
[----:B------:R-:W-:Y:S02]  /*7f00*/  LOP3.LUT R27, RZ, R10, RZ, 0x33, !PT ;  /* 0x0000000aff1b7212 */ /* 0x000fe400078e33ff */
[----:B------:R-:W-:Y:S01]  /*7f10*/  SHF.R.U32.HI R11, RZ, R30, R7 ;  /* 0x0000001eff0b7219 */ /* 0x000fe20000011607 */
[----:B------:R-:W3:Y:S01]  /*7f20*/  LDC R29, c[0x0][0x610] ;  /* 0x00018400ff1d7b82 */ /* 0x000ee20000000800 */
[----:B------:R-:W-:Y:S01]  /*7f30*/  IMAD.MOV.U32 R10, RZ, RZ, R28 ;  /* 0x000000ffff0a7224 */ /* 0x000fe200078e001c */
[----:B------:R-:W-:Y:S06]  /*7f40*/  @!P0 BRA `(.L_x_233) ;  /* 0x0000000000288947 */ /* 0x000fec0003800000 */
        /* <DEDUP_REMOVED lines=10> */
.L_x_233:
[----:B------:R-:W-:Y:S02]  /*7ff0*/  ISETP.NE.AND P0, PT, R2, 0x1, PT ;  /* 0x000000010200780c */ /* 0x000fe40003f05270 */
[----:B-1----:R-:W-:Y:S01]  /*8000*/  SHF.R.U64 R8, R10, R8, R11 ;  /* 0x000000080a087219 */ /* 0x002fe2000000120b */
[----:B0-----:R-:W-:Y:S01]  /*8010*/  VIADD R11, R21, 0xffffffff ;  /* 0xffffffff150b7836 */ /* 0x001fe20000000000 */
[----:B------:R-:W-:Y:S02]  /*8020*/  SHF.L.U32 R25, R25, R30, RZ ;  /* 0x0000001e19197219 */ /* 0x000fe400000006ff */
[----:B------:R-:W-:Y:S01]  /*8030*/  LOP3.LUT R5, R26, R27, RZ, 0xc0, !PT ;  /* 0x0000001b1a057212 */ /* 0x000fe200078ec0ff */
[----:B------:R-:W-:-:S04]  /*8040*/  IMAD.MOV R7, RZ, RZ, -R8 ;  /* 0x000000ffff077224 */ /* 0x000fc800078e0a08 */
[----:B------:R-:W-:Y:S02]  /*8050*/  IMAD R5, R25, R8, R5 ;  /* 0x0000000819057224 */ /* 0x000fe400078e0205 */
[----:B------:R-:W-:Y:S01]  /*8060*/  @P0 IMAD R6, R9, R24, R4 ;  /* 0x0000001809060224 */ /* 0x000fe200078e0204 */
[----:B------:R-:W-:Y:S01]  /*8070*/  LOP3.LUT R9, R20, R11, RZ, 0xc0, !PT ;  /* 0x0000000b14097212 */ /* 0x000fe200078ec0ff */
[----:B--2---:R-:W-:Y:S02]  /*8080*/  IMAD R4, R7, R23, R28 ;  /* 0x0000001707047224 */ /* 0x004fe400078e021c */
[----:B---3--:R-:W-:Y:S02]  /*8090*/  IMAD R6, R5, R29, R6 ;  /* 0x0000001d05067224 */ /* 0x008fe400078e0206 */
[----:B------:R-:W-:Y:S02]  /*80a0*/  IMAD R5, R4, R21, R9 ;  /* 0x0000001504057224 */ /* 0x000fe400078e0209 */
[----:B------:R-:W-:-:S02]  /*80b0*/  IMAD.MOV.U32 R8, RZ, RZ, 0x1 ;  /* 0x00000001ff087424 */ /* 0x000fc400078e00ff */
[----:B------:R-:W-:Y:S01]  /*80c0*/  IMAD.MOV.U32 R7, RZ, RZ, R22 ;  /* 0x000000ffff077224 */ /* 0x000fe200078e0016 */
[----:B------:R-:W-:Y:S02]  /*80d0*/  SEL R21, R5, R6, !P0 ;  /* 0x0000000605157207 */ /* 0x000fe40004000000 */
[----:B------:R-:W-:-:S07]  /*80e0*/  SEL R20, R6, R5, !P0 ;  /* 0x0000000506147207 */ /* 0x000fce0004000000 */
.L_x_231:
[----:B------:R-:W-:-:S08]  /*80f0*/  NOP ;  /* 0x0000000000007918 */ /* 0x000fd00000000000 */
[----:B------:R-:W0:-:S00]  /*8100*/  USETMAXREG.DEALLOC.CTAPOOL 0x28 ;  /* 0x00000028000079c8 */ /* 0x000e0000080e0500 */
[----:B0-----:R-:W-:-:S13]  /*8110*/  ISETP.NE.AND P0, PT, R3, RZ, PT ;  /* 0x000000ff0300720c */ /* 0x001fda0003f05270 */
[----:B------:R-:W-:Y:S05]  /*8120*/  @P0 EXIT ;  /* 0x000000000000094d */ /* 0x000fea0003800000 */
[----:B------:R-:W-:Y:S01]  /*8130*/  LOP3.LUT P0, RZ, R8, 0xff, RZ, 0xc0, !PT ;  /* 0x000000ff08ff7812 */ /* 0x000fe2000780c0ff */
[----:B------:R-:W-:Y:S02]  /*8140*/  IMAD.MOV.U32 R3, RZ, RZ, 0x1 ;  /* 0x00000001ff037424 */ /* 0x000fe400078e00ff */
[----:B------:R-:W-:-:S10]  /*8150*/  IMAD.MOV.U32 R8, RZ, RZ, RZ ;  /* 0x000000ffff087224 */ /* 0x000fd400078e00ff */
[----:B------:R-:W-:Y:S05]  /*8160*/  @!P0 BRA `(.L_x_234) ;  /* 0x0000000c00588947 */ /* 0x000fea0003800000 */
[----:B------:R-:W0:Y:S01]  /*8170*/  LDC R3, c[0x0][0x28c] ;  /* 0x0000a300ff037b82 */ /* 0x000e220000000800 */
[----:B------:R-:W1:Y:S01]  /*8180*/  S2R R10, SR_CgaCtaId ;  /* 0x00000000000a7919 */ /* 0x000e620000008800 */
[----:B------:R-:W-:Y:S01]  /*8190*/  IMAD.MOV.U32 R13, RZ, RZ, 0x1800 ;  /* 0x00001800ff0d7424 */ /* 0x000fe200078e00ff */
[----:B------:R-:W-:Y:S01]  /*81a0*/  ULDC UR5, c[0x0][0x658] ;  /* 0x0001960000057ab9 */ /* 0x000fe20000000800 */
[----:B------:R-:W-:Y:S01]  /*81b0*/  UMOV UR6, 0xffffffff ;  /* 0xffffffff00067882 */ /* 0x000fe20000000000 */
[----:B------:R-:W-:Y:S01]  /*81c0*/  BSSY B0, `(.L_x_234) ;  /* 0x00000d0000007945 */ /* 0x000fe20003800000 */
[----:B------:R-:W-:Y:S01]  /*81d0*/  USHF.L.U32 UR6, UR6, UR5, URZ ;  /* 0x0000000506067299 */ /* 0x000fe2000800063f */
[----:B------:R-:W-:Y:S01]  /*81e0*/  IMAD.MOV.U32 R12, RZ, RZ, 0x1 ;  /* 0x00000001ff0c7424 */ /* 0x000fe200078e00ff */
[----:B------:R-:W-:Y:S01]  /*81f0*/  LOP3.LUT R9, R18, 0x2, RZ, 0xfc, !PT ;  /* 0x0000000212097812 */ /* 0x000fe200078efcff */
[----:B------:R-:W-:Y:S01]  /*8200*/  IMAD.MOV.U32 R8, RZ, RZ, RZ ;  /* 0x000000ffff087224 */ /* 0x000fe200078e00ff */
[----:B------:R-:W-:Y:S01]  /*8210*/  ULDC UR4, c[0x0][0x600] ;  /* 0x0001800000047ab9 */ /* 0x000fe20000000800 */
[----:B------:R-:W-:Y:S01]  /*8220*/  UMOV UR7, 0x1 ;  /* 0x0000000100077882 */ /* 0x000fe20000000000 */
[----:B------:R-:W-:-:S02]  /*8230*/  UIADD3 UR4, UR4, -0x1, URZ ;  /* 0xffffffff04047890 */ /* 0x000fc4000fffe03f */
[----:B------:R-:W-:Y:S02]  /*8240*/  USHF.L.U32 UR5, UR7, UR5, URZ ;  /* 0x0000000507057299 */ /* 0x000fe4000800063f */
[----:B------:R-:W-:Y:S01]  /*8250*/  ULOP3.LUT UR6, URZ, UR6, URZ, 0x33, !UPT ;  /* 0x000000063f067292 */ /* 0x000fe2000f8e333f */
[----:B------:R-:W-:Y:S01]  /*8260*/  ULDC.64 UR30, c[0x0][0x198] ;  /* 0x00006600001e7ab9 */ /* 0x000fe20000000a00 */
[----:B0-----:R-:W-:-:S05]  /*8270*/  VIADD R3, R3, 0xff ;  /* 0x000000ff03037836 */ /* 0x001fca0000000000 */
[----:B------:R-:W-:-:S04]  /*8280*/  SHF.R.S32.HI R4, RZ, 0x1f, R3 ;  /* 0x0000001fff047819 */ /* 0x000fc80000011403 */
[----:B------:R-:W-:Y:S01]  /*8290*/  LEA.HI R4, R4, R3, RZ, 0x8 ;  /* 0x0000000304047211 */ /* 0x000fe200078f40ff */
[----:B------:R-:W-:Y:S01]  /*82a0*/  IMAD.MOV.U32 R3, RZ, RZ, 0x1 ;  /* 0x00000001ff037424 */ /* 0x000fe200078e00ff */
[----:B-1----:R-:W-:Y:S02]  /*82b0*/  LOP3.LUT R10, R10, 0x1, RZ, 0xc0, !PT ;  /* 0x000000010a0a7812 */ /* 0x002fe400078ec0ff */
[----:B------:R-:W-:-:S03]  /*82c0*/  SHF.R.S32.HI R11, RZ, 0x8, R4 ;  /* 0x00000008ff0b7819 */ /* 0x000fc60000011404 */
[----:B------:R-:W-:Y:S02]  /*82d0*/  IMAD R13, R10, R13, 0x24100 ;  /* 0x000241000a0d7424 */ /* 0x000fe400078e020d */
[----:B------:R-:W-:-:S07]  /*82e0*/  VIADD R19, R11, 0x1 ;  /* 0x000000010b137836 */ /* 0x000fce0000000000 */
.L_x_245:
[----:B------:R-:W-:-:S03]  /*82f0*/  UMOV UR7, 0xffffffff ;  /* 0xffffffff00077882 */ /* 0x000fc60000000000 */
[----:B------:R-:W-:Y:S05]  /*8300*/  BRA.DIV UR7, `(.L_x_235) ;  /* 0x0000000e07b47947 */ /* 0x000fea000b800000 */
[----:B------:R-:W-:-:S13]  /*8310*/  ELECT P6, URZ, PT ;  /* 0x00000000003f782f */ /* 0x000fda00038c0000 */
.L_x_255:
[----:B------:R-:W0:Y:S01]  /*8320*/  LDC R4, c[0x0][0x28c] ;  /* 0x0000a300ff047b82 */ /* 0x000e220000000800 */
[----:B------:R-:W-:Y:S01]  /*8330*/  BSSY B1, `(.L_x_236) ;  /* 0x0000045000017945 */ /* 0x000fe20003800000 */
[----:B0-----:R-:W-:-:S13]  /*8340*/  ISETP.LT.OR P6, PT, R4, 0x1, !P6 ;  /* 0x000000010400780c */ /* 0x001fda00077c1670 */
[----:B------:R-:W-:Y:S05]  /*8350*/  @P6 BRA `(.L_x_237) ;  /* 0x0000000400086947 */ /* 0x000fea0003800000 */
[----:B------:R-:W-:Y:S02]  /*8360*/  IMAD R21, R21, 0x2, R10 ;  /* 0x0000000215157824 */ /* 0x000fe400078e020a */
[----:B------:R-:W-:Y:S02]  /*8370*/  IMAD R20, R20, 0xc0, RZ ;  /* 0x000000c014147824 */ /* 0x000fe400078e02ff */
[----:B------:R-:W-:Y:S02]  /*8380*/  IMAD.MOV.U32 R22, RZ, RZ, RZ ;  /* 0x000000ffff167224 */ /* 0x000fe400078e00ff */
[----:B------:R-:W-:Y:S02]  /*8390*/  IMAD.MOV.U32 R4, RZ, RZ, R19 ;  /* 0x000000ffff047224 */ /* 0x000fe400078e0013 */
[----:B------:R-:W-:Y:S02]  /*83a0*/  IMAD.MOV.U32 R5, RZ, RZ, R3 ;  /* 0x000000ffff057224 */ /* 0x000fe400078e0003 */
[----:B------:R-:W-:-:S02]  /*83b0*/  IMAD.MOV.U32 R6, RZ, RZ, R8 ;  /* 0x000000ffff067224 */ /* 0x000fc400078e0008 */
[----:B------:R-:W-:-:S07]  /*83c0*/  IMAD R21, R21, 0x30, RZ ;  /* 0x0000003015157824 */ /* 0x000fce00078e02ff */
.L_x_240:
[----:B------:R-:W0:Y:S01]  /*83d0*/  S2R R15, SR_CgaCtaId ;  /* 0x00000000000f7919 */ /* 0x000e220000008800 */
[----:B------:R-:W-:Y:S02]  /*83e0*/  MOV R14, 0x400 ;  /* 0x00000400000e7802 */ /* 0x000fe40000000f00 */
[----:B------:R-:W-:Y:S02]  /*83f0*/  ISETP.NE.AND P1, PT, R0, RZ, PT ;  /* 0x000000ff0000720c */ /* 0x000fe40003f25270 */
[----:B0-----:R-:W-:Y:S02]  /*8400*/  LEA R25, R15, R14, 0x18 ;  /* 0x0000000e0f197211 */ /* 0x001fe400078ec0ff */
[----:B------:R-:W-:-:S09]  /*8410*/  SHF.L.U32 R14, R5, 0x1f, RZ ;  /* 0x0000001f050e7819 */ /* 0x000fd200000006ff */
[----:B------:R-:W0:Y:S01]  /*8420*/  @!P1 LDC R15, c[0x0][0x500] ;  /* 0x00014000ff0f9b82 */ /* 0x000e220000000800 */
[----:B------:R-:W-:-:S04]  /*8430*/  IMAD R23, R6, 0x8, R25 ;  /* 0x0000000806177824 */ /* 0x000fc800078e0219 */
[----:B------:R-:W1:Y:S02]  /*8440*/  SYNCS.PHASECHK.TRANS64.TRYWAIT P0, [R23+URZ+0x18], R14 ;  /* 0x0000180e170075a7 */ /* 0x000e64000800017f */
[----:B-1----:R-:W-:Y:S05]  /*8450*/  @!P0 BRA `(.L_x_238) ;  /* 0x0000000c00808947 */ /* 0x002fea0003800000 */
.L_x_256:
[----:B-1----:R-:W-:Y:S01]  /*8460*/  PRMT R14, R9, 0x9910, RZ ;  /* 0x00009910090e7816 */ /* 0x002fe200000000ff */
[----:B0-----:R0:W-:Y:S03]  /*8470*/  @!P1 SYNCS.ARRIVE.TRANS64 RZ, [R23+URZ], R15 ;  /* 0x0000000f17ff99a7 */ /* 0x0011e6000800003f */
[----:B------:R-:W-:-:S13]  /*8480*/  ISETP.NE.AND P0, PT, R14, 0x2, PT ;  /* 0x000000020e00780c */ /* 0x000fda0003f05270 */
[----:B0-----:R-:W-:Y:S05]  /*8490*/  @P0 BRA `(.L_x_239) ;  /* 0x0000000000040947 */ /* 0x001fea0003800000 */
[----:B------:R-:W-:Y:S01]  /*84a0*/  BPT.TRAP 0x1 ;  /* 0x000000040000795c */ /* 0x000fe20000300000 */
.L_x_239:
[----:B------:R-:W-:Y:S01]  /*84b0*/  IMAD R14, R6, 0xc000, R25 ;  /* 0x0000c000060e7824 */ /* 0x000fe200078e0219 */
[----:B------:R-:W-:Y:S01]  /*84c0*/  R2UR UR7, R25 ;  /* 0x00000000190772ca */ /* 0x000fe200000e0000 */
[----:B------:R-:W-:Y:S01]  /*84d0*/  VIADD R4, R4, 0xffffffff ;  /* 0xffffffff04047836 */ /* 0x000fe20000000000 */
[----:B------:R-:W-:Y:S01]  /*84e0*/  R2UR UR26, R22 ;  /* 0x00000000161a72ca */ /* 0x000fe200000e0000 */
[----:B------:R-:W-:Y:S01]  /*84f0*/  UIADD3 UR14, UP0, UR30, 0xf0, URZ ;  /* 0x000000f01e0e7890 */ /* 0x000fe2000ff1e03f */
[----:B------:R-:W-:Y:S01]  /*8500*/  R2UR UR16, R14 ;  /* 0x000000000e1072ca */ /* 0x000fe200000e0000 */
[----:B------:R-:W-:Y:S01]  /*8510*/  IMAD R14, R6, 0x6000, R13 ;  /* 0x00006000060e7824 */ /* 0x000fe200078e020d */
[----:B------:R-:W-:Y:S01]  /*8520*/  R2UR UR25, R23 ;  /* 0x00000000171972ca */ /* 0x000fe200000e0000 */
[----:B------:R-:W-:Y:S01]  /*8530*/  UIADD3 UR42, UP1, UR30, 0x1f0, URZ ;  /* 0x000001f01e2a7890 */ /* 0x000fe2000ff3e03f */
[----:B------:R-:W-:Y:S01]  /*8540*/  R2UR UR28, R7 ;  /* 0x00000000071c72ca */ /* 0x000fe200000e0000 */
[----:B------:R-:W-:Y:S01]  /*8550*/  UIADD3.X UR15, URZ, UR31, URZ, UP0, !UPT ;  /* 0x0000001f3f0f7290 */ /* 0x000fe200087fe43f */
[----:B------:R-:W-:Y:S01]  /*8560*/  R2UR UR32, R14 ;  /* 0x000000000e2072ca */ /* 0x000fe200000e0000 */
[----:B------:R-:W-:Y:S01]  /*8570*/  UIADD3.X UR43, URZ, UR31, URZ, UP1, !UPT ;  /* 0x0000001f3f2b7290 */ /* 0x000fe20008ffe43f */
[----:B------:R-:W-:Y:S01]  /*8580*/  R2UR UR27, R20 ;  /* 0x00000000141b72ca */ /* 0x000fe200000e0000 */
[----:B------:R-:W-:Y:S01]  /*8590*/  VIADD R6, R6, 0x1 ;  /* 0x0000000106067836 */ /* 0x000fe20000000000 */
[----:B------:R-:W-:Y:S01]  /*85a0*/  R2UR UR35, R21 ;  /* 0x00000000152372ca */ /* 0x000fe200000e0000 */
[----:B------:R-:W-:Y:S01]  /*85b0*/  UIADD3 UR18, UR26, 0x80, URZ ;  /* 0x000000801a127890 */ /* 0x000fe2000fffe03f */
[----:B------:R-:W-:Y:S01]  /*85c0*/  ISETP.GT.AND P1, PT, R4, 0x1, PT ;  /* 0x000000010400780c */ /* 0x000fe20003f24270 */
[----:B------:R-:W-:Y:S01]  /*85d0*/  UIADD3 UR24, UR16, 0x100, URZ ;  /* 0x0000010010187890 */ /* 0x000fe2000fffe03f */
[----:B------:R-:W-:Y:S01]  /*85e0*/  ISETP.NE.AND P0, PT, R6, 0x3, PT ;  /* 0x000000030600780c */ /* 0x000fe20003f05270 */
[----:B------:R-:W-:Y:S01]  /*85f0*/  UIADD3 UR16, UR16, 0x6100, URZ ;  /* 0x0000610010107890 */ /* 0x000fe2000fffe03f */
[----:B------:R-:W-:Y:S01]  /*8600*/  VIADD R22, R22, 0x100 ;  /* 0x0000010016167836 */ /* 0x000fe20000000000 */
[----:B------:R-:W-:Y:S01]  /*8610*/  UMOV UR22, 0x0 ;  /* 0x0000000000167882 */ /* 0x000fe20000000000 */
[----:B------:R-:W-:Y:S01]  /*8620*/  UMOV UR23, 0x10000000 ;  /* 0x1000000000177882 */ /* 0x000fe20000000000 */
[----:B------:R-:W-:Y:S01]  /*8630*/  UIADD3 UR32, UR7, UR32, URZ ;  /* 0x0000002007207290 */ /* 0x000fe2000fffe03f */
[----:B------:R-:W-:Y:S01]  /*8640*/  SEL R14, RZ, 0x1, P0 ;  /* 0x00000001ff0e7807 */ /* 0x000fe20000000000 */
[----:B------:R-:W-:Y:S01]  /*8650*/  UMOV UR17, UR25 ;  /* 0x0000001900117c82 */ /* 0x000fe20008000000 */
[----:B------:R-:W-:Y:S01]  /*8660*/  UMOV UR20, UR28 ;  /* 0x0000001c00147c82 */ /* 0x000fe20008000000 */
[----:B------:R-:W-:Y:S01]  /*8670*/  UIADD3 UR8, UR32, 0x3000, URZ ;  /* 0x0000300020087890 */ /* 0x000fe2000fffe03f */
[----:B------:R0:W-:Y:S01]  /*8680*/  UTMALDG.3D [UR24], [UR14], desc[UR22] ;  /* 0x000016180e0075b4 */ /* 0x0001e20008011000 */
[----:B------:R-:W-:Y:S01]  /*8690*/  UMOV UR19, UR27 ;  /* 0x0000001b00137c82 */ /* 0x000fe20008000000 */
[----:B------:R-:W-:Y:S01]  /*86a0*/  UMOV UR13, 0x30000 ;  /* 0x00030000000d7882 */ /* 0x000fe20000000000 */
[----:B------:R-:W-:Y:S01]  /*86b0*/  UMOV UR33, UR25 ;  /* 0x0000001900217c82 */ /* 0x000fe20008000000 */
[----:B------:R-:W-:Y:S01]  /*86c0*/  UMOV UR34, UR26 ;  /* 0x0000001a00227c82 */ /* 0x000fe20008000000 */
[----:B------:R-:W-:Y:S01]  /*86d0*/  UMOV UR36, UR28 ;  /* 0x0000001c00247c82 */ /* 0x000fe20008000000 */
[----:B------:R-:W-:Y:S01]  /*86e0*/  UMOV UR9, UR25 ;  /* 0x0000001900097c82 */ /* 0x000fe20008000000 */
[----:B------:R-:W-:Y:S01]  /*86f0*/  UMOV UR12, UR28 ;  /* 0x0000001c000c7c82 */ /* 0x000fe20008000000 */
[----:B------:R-:W-:Y:S01]  /*8700*/  UMOV UR11, UR35 ;  /* 0x00000023000b7c82 */ /* 0x000fe20008000000 */
[----:B------:R0:W-:Y:S01]  /*8710*/  UTMALDG.3D [UR16], [UR14], desc[UR22] ;  /* 0x000016100e0075b4 */ /* 0x0001e20008011000 */
[----:B------:R-:W-:Y:S01]  /*8720*/  UMOV UR10, UR18 ;  /* 0x00000012000a7c82 */ /* 0x000fe20008000000 */
[----:B------:R-:W-:-:S02]  /*8730*/  LOP3.LUT R5, R5, R14, RZ, 0x3c, !PT ;  /* 0x0000000e05057212 */ /* 0x000fc400078e3cff */
[----:B------:R-:W-:Y:S01]  /*8740*/  SEL R6, R6, RZ, P0 ;  /* 0x000000ff06067207 */ /* 0x000fe20000000000 */
[----:B------:R0:W-:Y:S01]  /*8750*/  UTMALDG.3D.MULTICAST [UR32], [UR42], UR13, desc[UR22] ;  /* 0x000016202a0073b4 */ /* 0x0001e2000801180d */
[----:B------:R0:W-:Y:S02]  /*8760*/  UTMALDG.3D.MULTICAST [UR8], [UR42], UR13, desc[UR22] ;  /* 0x000016082a0073b4 */ /* 0x0001e4000801180d */
[----:B0-----:R-:W-:Y:S05]  /*8770*/  @P1 BRA `(.L_x_240) ;  /* 0xfffffffc00141947 */ /* 0x001fea000383ffff */
.L_x_237:
[----:B------:R-:W-:Y:S05]  /*8780*/  BSYNC B1 ;  /* 0x0000000000017941 */ /* 0x000fea0003800000 */
.L_x_236:
[----:B------:R-:W-:Y:S01]  /*8790*/  LOP3.LUT P1, RZ, R12, 0xff, RZ, 0xc0, !PT ;  /* 0x000000ff0cff7812 */ /* 0x000fe2000782c0ff */
[C---:B------:R-:W-:Y:S01]  /*87a0*/  IMAD.IADD R7, R11.reuse, 0x1, R8 ;  /* 0x000000010b077824 */ /* 0x040fe200078e0208 */
[----:B------:R-:W-:Y:S01]  /*87b0*/  ULDC.64 UR8, c[0x0][0x650] ;  /* 0x0001940000087ab9 */ /* 0x000fe20000000a00 */
[----:B------:R-:W-:Y:S01]  /*87c0*/  ISETP.GE.U32.AND P2, PT, R11, 0x3, PT ;  /* 0x000000030b00780c */ /* 0x000fe20003f46070 */
[----:B------:R-:W-:Y:S01]  /*87d0*/  BSSY B1, `(.L_x_241) ;  /* 0x000006c000017945 */ /* 0x000fe20003800000 */
[----:B------:R-:W-:Y:S01]  /*87e0*/  IMAD.MOV.U32 R20, RZ, RZ, -0x1 ;  /* 0xffffffffff147424 */ /* 0x000fe200078e00ff */
[----:B------:R-:W-:Y:S01]  /*87f0*/  ISETP.GT.U32.AND P0, PT, R7, 0x2, PT ;  /* 0x000000020700780c */ /* 0x000fe20003f04070 */
[----:B------:R-:W-:Y:S01]  /*8800*/  IMAD.MOV.U32 R21, RZ, RZ, -0x1 ;  /* 0xffffffffff157424 */ /* 0x000fe200078e00ff */
[----:B------:R-:W-:Y:S02]  /*8810*/  PRMT R12, RZ, 0x7610, R12 ;  /* 0x00007610ff0c7816 */ /* 0x000fe4000000000c */
[----:B------:R-:W-:-:S03]  /*8820*/  ISETP.LT.U32.AND P0, PT, R11, 0x3, P0 ;  /* 0x000000030b00780c */ /* 0x000fc60000701070 */
[----:B------:R-:W0:Y:S01]  /*8830*/  @P1 S2R R5, SR_CgaCtaId ;  /* 0x0000000000051919 */ /* 0x000e220000008800 */
[----:B------:R-:W-:-:S04]  /*8840*/  @P1 MOV R4, 0x400 ;  /* 0x0000040000041802 */ /* 0x000fc80000000f00 */
[----:B0-----:R-:W-:Y:S01]  /*8850*/  @P1 LEA R6, R5, R4, 0x18 ;  /* 0x0000000405061211 */ /* 0x001fe200078ec0ff */
[----:B------:R-:W-:Y:S01]  /*8860*/  IMAD.WIDE.U32 R4, R7, -0x55555555, RZ ;  /* 0xaaaaaaab07047825 */ /* 0x000fe200078e00ff */
[----:B------:R-:W-:Y:S02]  /*8870*/  SEL R4, RZ, 0x1, !P0 ;  /* 0x00000001ff047807 */ /* 0x000fe40004000000 */
[----:B------:R0:W-:Y:S01]  /*8880*/  @P1 SYNCS.ARRIVE.TRANS64.A1T0 RZ, [R6+URZ+0x48], RZ ;  /* 0x000048ff06ff19a7 */ /* 0x0001e2000810003f */
[----:B------:R-:W-:Y:S02]  /*8890*/  IADD3 R16, P1, R16, UR38, RZ ;  /* 0x0000002610107c10 */ /* 0x000fe4000ff3e0ff */
[----:B------:R-:W-:Y:S02]  /*88a0*/  LOP3.LUT R3, R3, R4, RZ, 0x3c, !PT ;  /* 0x0000000403037212 */ /* 0x000fe400078e3cff */
[----:B------:R-:W-:Y:S02]  /*88b0*/  IADD3.X R17, R17, UR41, RZ, P1, !PT ;  /* 0x0000002911117c10 */ /* 0x000fe40008ffe4ff */
[----:B------:R-:W-:-:S02]  /*88c0*/  ISETP.GE.U32.AND P0, PT, R16, UR8, PT ;  /* 0x0000000810007c0c */ /* 0x000fc4000bf06070 */
[----:B0-----:R-:W-:Y:S02]  /*88d0*/  SHF.R.U32.HI R6, RZ, 0x1, R5 ;  /* 0x00000001ff067819 */ /* 0x001fe40000011605 */
[----:B------:R-:W-:Y:S02]  /*88e0*/  ISETP.GE.U32.AND.EX P0, PT, R17, UR9, PT, P0 ;  /* 0x0000000911007c0c */ /* 0x000fe4000bf06100 */
[----:B------:R-:W-:Y:S01]  /*88f0*/  @P2 LOP3.LUT R3, R3, 0x1, R6, 0x78, !PT ;  /* 0x0000000103032812 */ /* 0x000fe200078e7806 */
[----:B------:R-:W-:Y:S01]  /*8900*/  IMAD R8, R6, -0x3, R7 ;  /* 0xfffffffd06087824 */ /* 0x000fe200078e0207 */
[----:B------:R-:W-:Y:S01]  /*8910*/  PRMT R4, RZ, 0x7610, R4 ;  /* 0x00007610ff047816 */ /* 0x000fe20000000004 */
[----:B------:R-:W-:-:S08]  /*8920*/  IMAD.MOV.U32 R7, RZ, RZ, -0x1 ;  /* 0xffffffffff077424 */ /* 0x000fd000078e00ff */
[----:B------:R-:W-:Y:S05]  /*8930*/  @P0 BRA `(.L_x_242) ;  /* 0x0000000400540947 */ /* 0x000fea0003800000 */
[----:B------:R-:W0:Y:S01]  /*8940*/  S2R R15, SR_CTAID.X ;  /* 0x00000000000f7919 */ /* 0x000e220000002500 */
[----:B------:R-:W-:Y:S01]  /*8950*/  ULDC.64 UR8, c[0x0][0x628] ;  /* 0x00018a0000087ab9 */ /* 0x000fe20000000a00 */
[----:B------:R-:W-:Y:S01]  /*8960*/  ULDC UR10, c[0x0][0x630] ;  /* 0x00018c00000a7ab9 */ /* 0x000fe20000000800 */
[----:B------:R-:W-:Y:S01]  /*8970*/  ISETP.NE.U32.AND P0, PT, RZ, UR8, PT ;  /* 0x00000008ff007c0c */ /* 0x000fe2000bf05070 */
[----:B------:R-:W1:Y:S01]  /*8980*/  S2R R20, SR_CTAID.Y ;  /* 0x0000000000147919 */ /* 0x000e620000002600 */
[----:B------:R-:W-:Y:S01]  /*8990*/  ULDC UR11, c[0x0][0x150] ;  /* 0x00005400000b7ab9 */ /* 0x000fe20000000800 */
[----:B------:R-:W-:Y:S01]  /*89a0*/  IMAD.MOV.U32 R4, RZ, RZ, R16 ;  /* 0x000000ffff047224 */ /* 0x000fe200078e0010 */
[----:B------:R-:W-:Y:S01]  /*89b0*/  ISETP.NE.AND.EX P0, PT, RZ, UR9, PT, P0 ;  /* 0x00000009ff007c0c */ /* 0x000fe2000bf05300 */
[----:B------:R-:W-:Y:S01]  /*89c0*/  IMAD.MOV.U32 R5, RZ, RZ, R17 ;  /* 0x000000ffff057224 */ /* 0x000fe200078e0011 */
[----:B0-----:R-:W-:-:S11]  /*89d0*/  I2FP.F32.U32 R22, R15 ;  /* 0x0000000f00167245 */ /* 0x001fd60000201000 */
[----:B------:R-:W-:Y:S05]  /*89e0*/  @!P0 BRA `(.L_x_243) ;  /* 0x0000000000288947 */ /* 0x000fea0003800000 */
[----:B------:R-:W-:Y:S02]  /*89f0*/  ULDC UR7, c[0x0][0x634] ;  /* 0x00018d0000077ab9 */ /* 0x000fe40000000800 */
[----:B------:R-:W-:-:S05]  /*8a00*/  IADD3 R5, P0, R16, UR7, RZ ;  /* 0x0000000710057c10 */ /* 0x000fca000ff1e0ff */
[----:B------:R-:W-:-:S04]  /*8a10*/  IMAD.X R21, RZ, RZ, R17, P0 ;  /* 0x000000ffff157224 */ /* 0x000fc800000e0611 */
[----:B------:R-:W-:-:S04]  /*8a20*/  IMAD.WIDE.U32 R6, R21, UR8, RZ ;  /* 0x0000000815067c25 */ /* 0x000fc8000f8e00ff */
[----:B------:R-:W-:-:S04]  /*8a30*/  IMAD.WIDE.U32 R6, P0, R5, UR9, R6 ;  /* 0x0000000905067c25 */ /* 0x000fc8000f800006 */
[----:B------:R-:W-:-:S04]  /*8a40*/  IMAD.WIDE.U32 R4, R5, UR8, RZ ;  /* 0x0000000805047c25 */ /* 0x000fc8000f8e00ff */
[----:B------:R-:W-:Y:S01]  /*8a50*/  IMAD.MOV.U32 R4, RZ, RZ, R7 ;  /* 0x000000ffff047224 */ /* 0x000fe200078e0007 */
[----:B------:R-:W-:Y:S01]  /*8a60*/  IADD3 RZ, P1, R5, R6, RZ ;  /* 0x0000000605ff7210 */ /* 0x000fe20007f3e0ff */
[----:B------:R-:W-:-:S04]  /*8a70*/  IMAD.X R5, RZ, RZ, RZ, P0 ;  /* 0x000000ffff057224 */ /* 0x000fc800000e06ff */
[----:B------:R-:W-:-:S08]  /*8a80*/  IMAD.WIDE.U32.X R4, R21, UR9, R4, P1 ;  /* 0x0000000915047c25 */ /* 0x000fd000088e0404 */
.L_x_243:
[--C-:B------:R-:W-:Y:S01]  /*8a90*/  SHF.R.U64 R14, R4, UR10, R5.reuse ;  /* 0x0000000a040e7c19 */ /* 0x100fe20008001205 */
[----:B------:R-:W-:Y:S01]  /*8aa0*/  FMUL R22, R22, UR11 ;  /* 0x0000000b16167c20 */ /* 0x000fe20008400000 */
[----:B------:R-:W-:Y:S01]  /*8ab0*/  SHF.R.U32.HI R4, RZ, UR10, R5 ;  /* 0x0000000aff047c19 */ /* 0x000fe20008011605 */
[----:B------:R-:W0:Y:S01]  /*8ac0*/  LDC R6, c[0x0][0x144] ;  /* 0x00005100ff067b82 */ /* 0x000e220000000800 */
[----:B------:R-:W-:Y:S01]  /*8ad0*/  IADD3 R5, P0, RZ, -R14, RZ ;  /* 0x8000000eff057210 */ /* 0x000fe20007f1e0ff */
[----:B------:R-:W-:Y:S01]  /*8ae0*/  ULDC UR7, c[0x0][0x154] ;  /* 0x0000550000077ab9 */ /* 0x000fe20000000800 */
[----:B-1----:R-:W-:Y:S01]  /*8af0*/  I2FP.F32.U32 R7, R20 ;  /* 0x0000001400077245 */ /* 0x002fe20000201000 */
[----:B------:R-:W1:Y:S01]  /*8b00*/  F2I.U32.TRUNC.NTZ R22, R22 ;  /* 0x0000001600167305 */ /* 0x000e62000020f000 */
[----:B------:R-:W-:Y:S01]  /*8b10*/  ULDC.64 UR8, c[0x0][0x620] ;  /* 0x0001880000087ab9 */ /* 0x000fe20000000a00 */
[----:B------:R-:W-:Y:S01]  /*8b20*/  IMAD.X R4, RZ, RZ, ~R4, P0 ;  /* 0x000000ffff047224 */ /* 0x000fe200000e0e04 */
[----:B------:R-:W-:Y:S01]  /*8b30*/  ISETP.NE.AND P2, PT, R2, 0x1, PT ;  /* 0x000000010200780c */ /* 0x000fe20003f45270 */
[----:B------:R-:W-:Y:S01]  /*8b40*/  FMUL R23, R7, UR7 ;  /* 0x0000000707177c20 */ /* 0x000fe20008400000 */
[----:B------:R-:W2:Y:S01]  /*8b50*/  LDC R25, c[0x0][0x148] ;  /* 0x00005200ff197b82 */ /* 0x000ea20000000800 */
[----:B------:R-:W-:Y:S01]  /*8b60*/  IMAD R4, R4, UR8, RZ ;  /* 0x0000000804047c24 */ /* 0x000fe2000f8e02ff */
[----:B------:R-:W-:-:S03]  /*8b70*/  ULDC UR7, c[0x0][0x618] ;  /* 0x0001860000077ab9 */ /* 0x000fc60000000800 */
[----:B------:R-:W3:Y:S01]  /*8b80*/  F2I.U32.TRUNC.NTZ R23, R23 ;  /* 0x0000001700177305 */ /* 0x000ee2000020f000 */
[C---:B------:R-:W-:Y:S02]  /*8b90*/  IMAD R7, R5.reuse, UR9, R4 ;  /* 0x0000000905077c24 */ /* 0x040fe4000f8e0204 */
[----:B------:R-:W-:Y:S01]  /*8ba0*/  IMAD.WIDE.U32 R4, R5, UR8, R16 ;  /* 0x0000000805047c25 */ /* 0x000fe2000f8e0010 */
[----:B------:R-:W-:Y:S02]  /*8bb0*/  ULDC.64 UR8, c[0x0][0x640] ;  /* 0x0001900000087ab9 */ /* 0x000fe40000000a00 */
[----:B------:R-:W-:Y:S01]  /*8bc0*/  ISETP.NE.U32.AND P0, PT, RZ, UR8, PT ;  /* 0x00000008ff007c0c */ /* 0x000fe2000bf05070 */
[----:B------:R-:W-:Y:S02]  /*8bd0*/  IMAD.IADD R5, R5, 0x1, R7 ;  /* 0x0000000105057824 */ /* 0x000fe400078e0207 */
[----:B-1----:R-:W-:Y:S01]  /*8be0*/  IMAD.MOV R22, RZ, RZ, -R22 ;  /* 0x000000ffff167224 */ /* 0x002fe200078e0a16 */
[----:B------:R-:W-:-:S02]  /*8bf0*/  ISETP.NE.AND.EX P0, PT, RZ, UR9, PT, P0 ;  /* 0x00000009ff007c0c */ /* 0x000fc4000bf05300 */
[----:B------:R-:W-:Y:S01]  /*8c00*/  SHF.R.U64 R21, R4, UR7, R5 ;  /* 0x0000000704157c19 */ /* 0x000fe20008001205 */
[----:B0-----:R-:W-:Y:S01]  /*8c10*/  IMAD R15, R6, R22, R15 ;  /* 0x00000016060f7224 */ /* 0x001fe200078e020f */
[----:B------:R-:W-:Y:S01]  /*8c20*/  SHF.R.U32.HI R4, RZ, UR7, R5 ;  /* 0x00000007ff047c19 */ /* 0x000fe20008011605 */
[----:B------:R-:W-:Y:S01]  /*8c30*/  ULDC UR7, c[0x0][0x608] ;  /* 0x0001820000077ab9 */ /* 0x000fe20000000800 */
[----:B---3--:R-:W-:Y:S02]  /*8c40*/  IMAD.MOV R6, RZ, RZ, -R23 ;  /* 0x000000ffff067224 */ /* 0x008fe400078e0a17 */
[--C-:B------:R-:W-:Y:S02]  /*8c50*/  SHF.R.U64 R22, R21, UR7, R4.reuse ;  /* 0x0000000715167c19 */ /* 0x100fe40008001204 */
[----:B------:R-:W-:Y:S01]  /*8c60*/  SHF.R.U32.HI R5, RZ, UR7, R4 ;  /* 0x00000007ff057c19 */ /* 0x000fe20008011604 */
[----:B------:R-:W-:Y:S01]  /*8c70*/  ULDC UR7, c[0x0][0x658] ;  /* 0x0001960000077ab9 */ /* 0x000fe20000000800 */
[----:B--2---:R-:W-:-:S02]  /*8c80*/  @P2 IMAD R15, R25, R6, R20 ;  /* 0x00000006190f2224 */ /* 0x004fc400078e0214 */
[--C-:B------:R-:W-:Y:S02]  /*8c90*/  SHF.R.U64 R20, R22, UR7, R5.reuse ;  /* 0x0000000716147c19 */ /* 0x100fe40008001205 */
[----:B------:R-:W-:-:S03]  /*8ca0*/  SHF.R.U32.HI R23, RZ, UR7, R5 ;  /* 0x00000007ff177c19 */ /* 0x000fc60008011605 */
[----:B------:R-:W-:Y:S02]  /*8cb0*/  IMAD.MOV.U32 R6, RZ, RZ, R20 ;  /* 0x000000ffff067224 */ /* 0x000fe400078e0014 */
[----:B------:R-:W-:Y:S01]  /*8cc0*/  IMAD.MOV.U32 R5, RZ, RZ, R23 ;  /* 0x000000ffff057224 */ /* 0x000fe200078e0017 */
[----:B------:R-:W-:Y:S06]  /*8cd0*/  @!P0 BRA `(.L_x_244) ;  /* 0x00000000002c8947 */ /* 0x000fec0003800000 */
        /* <DEDUP_REMOVED lines=9> */
[----:B------:R-:W-:-:S04]  /*8d70*/  IMAD.WIDE.U32.X R4, R23, UR9, R4, P1 ;  /* 0x0000000917047c25 */ /* 0x000fc800088e0404 */
[----:B------:R-:W-:-:S07]  /*8d80*/  IMAD.MOV.U32 R6, RZ, RZ, R4 ;  /* 0x000000ffff067224 */ /* 0x000fce00078e0004 */
.L_x_244:
[----:B------:R-:W-:Y:S01]  /*8d90*/  ULDC UR7, c[0x0][0x648] ;  /* 0x0001920000077ab9 */ /* 0x000fe20000000800 */
[----:B------:R-:W-:Y:S01]  /*8da0*/  LOP3.LUT R4, R22, UR6, RZ, 0xc0, !PT ;  /* 0x0000000616047c12 */ /* 0x000fe2000f8ec0ff */
[----:B------:R-:W-:Y:S01]  /*8db0*/  ULDC UR8, c[0x0][0x610] ;  /* 0x0001840000087ab9 */ /* 0x000fe20000000800 */
[----:B------:R-:W-:Y:S01]  /*8dc0*/  SHF.R.U64 R5, R6, UR7, R5 ;  /* 0x0000000706057c19 */ /* 0x000fe20008001205 */
[----:B------:R-:W-:Y:S01]  /*8dd0*/  ULDC UR7, c[0x0][0x638] ;  /* 0x00018e0000077ab9 */ /* 0x000fe20000000800 */
[----:B------:R-:W-:-:S03]  /*8de0*/  LOP3.LUT R21, R21, UR4, RZ, 0xc0, !PT ;  /* 0x0000000415157c12 */ /* 0x000fc6000f8ec0ff */
[----:B------:R-:W-:Y:S02]  /*8df0*/  IMAD.MOV R7, RZ, RZ, -R5 ;  /* 0x000000ffff077224 */ /* 0x000fe400078e0a05 */
[----:B------:R-:W-:Y:S02]  /*8e00*/  IMAD R4, R5, UR5, R4 ;  /* 0x0000000505047c24 */ /* 0x000fe4000f8e0204 */
[----:B------:R-:W-:Y:S01]  /*8e10*/  IMAD R20, R7, UR7, R20 ;  /* 0x0000000707147c24 */ /* 0x000fe2000f8e0214 */
[----:B------:R-:W-:Y:S01]  /*8e20*/  ULDC UR7, c[0x0][0x600] ;  /* 0x0001800000077ab9 */ /* 0x000fe20000000800 */
[----:B------:R-:W-:Y:S02]  /*8e30*/  IMAD R15, R4, UR8, R15 ;  /* 0x00000008040f7c24 */ /* 0x000fe4000f8e020f */
[----:B------:R-:W-:Y:S02]  /*8e40*/  IMAD R20, R20, UR7, R21 ;  /* 0x0000000714147c24 */ /* 0x000fe4000f8e0215 */
[----:B------:R-:W-:-:S02]  /*8e50*/  IMAD.MOV.U32 R4, RZ, RZ, 0x1 ;  /* 0x00000001ff047424 */ /* 0x000fc400078e00ff */
[----:B------:R-:W-:Y:S01]  /*8e60*/  IMAD.MOV.U32 R7, RZ, RZ, R14 ;  /* 0x000000ffff077224 */ /* 0x000fe200078e000e */
[----:B------:R-:W-:Y:S02]  /*8e70*/  SEL R21, R20, R15, !P2 ;  /* 0x0000000f14157207 */ /* 0x000fe40005000000 */
[----:B------:R-:W-:-:S07]  /*8e80*/  SEL R20, R15, R20, !P2 ;  /* 0x000000140f147207 */ /* 0x000fce0005000000 */
.L_x_242:
[----:B------:R-:W-:Y:S05]  /*8e90*/  BSYNC B1 ;  /* 0x0000000000017941 */ /* 0x000fea0003800000 */
.L_x_241:
[----:B------:R-:W-:-:S13]  /*8ea0*/  LOP3.LUT P0, RZ, R4, 0xff, RZ, 0xc0, !PT ;  /* 0x000000ff04ff7812 */ /* 0x000fda000780c0ff */
[----:B------:R-:W-:Y:S05]  /*8eb0*/  @P0 BRA `(.L_x_245) ;  /* 0xfffffff4000c0947 */ /* 0x000fea000383ffff */
[----:B------:R-:W-:Y:S05]  /*8ec0*/  BSYNC B0 ;  /* 0x0000000000007941 */ /* 0x000fea0003800000 */
.L_x_234:
[----:B------:R-:W-:-:S03]  /*8ed0*/  UMOV UR7, 0xffffffff ;  /* 0xffffffff00077882 */ /* 0x000fc60000000000 */
[----:B------:R-:W-:Y:S05]  /*8ee0*/  BRA.DIV UR7, `(.L_x_246) ;  /* 0x0000000207f07947 */ /* 0x000fea000b800000 */
[----:B------:R-:W-:-:S13]  /*8ef0*/  ELECT P6, URZ, PT ;  /* 0x00000000003f782f */ /* 0x000fda00038c0000 */
.L_x_259:
[----:B------:R-:W-:Y:S04]  /*8f00*/  BSSY B0, `(.L_x_247) ;  /* 0x0000022000007945 */ /* 0x000fe80003800000 */
[----:B------:R-:W-:Y:S05]  /*8f10*/  @!P6 BRA `(.L_x_248) ;  /* 0x000000000080e947 */ /* 0x000fea0003800000 */
[----:B------:R-:W-:-:S04]  /*8f20*/  LOP3.LUT R18, R18, 0x2, RZ, 0xfc, !PT ;  /* 0x0000000212127812 */ /* 0x000fc800078efcff */
[----:B------:R-:W-:-:S13]  /*8f30*/  ISETP.NE.AND P0, PT, R18, 0x3, PT ;  /* 0x000000031200780c */ /* 0x000fda0003f05270 */
[----:B------:R-:W-:Y:S05]  /*8f40*/  @!P0 BRA `(.L_x_249) ;  /* 0x0000000000048947 */ /* 0x000fea0003800000 */
[----:B------:R-:W-:Y:S01]  /*8f50*/  BPT.TRAP 0x1 ;  /* 0x000000040000795c */ /* 0x000fe20000300000 */
.L_x_249:
[----:B------:R-:W0:Y:S01]  /*8f60*/  S2R R5, SR_CgaCtaId ;  /* 0x0000000000057919 */ /* 0x000e220000008800 */
[----:B------:R-:W-:Y:S02]  /*8f70*/  MOV R0, 0x400 ;  /* 0x0000040000007802 */ /* 0x000fe40000000f00 */
[----:B------:R-:W-:Y:S02]  /*8f80*/  SHF.L.U32 R2, R3, 0x1f, RZ ;  /* 0x0000001f03027819 */ /* 0x000fe400000006ff */
[----:B0-----:R-:W-:-:S05]  /*8f90*/  LEA R5, R5, R0, 0x18 ;  /* 0x0000000005057211 */ /* 0x001fca00078ec0ff */
[----:B------:R-:W-:-:S04]  /*8fa0*/  VIADD R5, R5, 0x18 ;  /* 0x0000001805057836 */ /* 0x000fc80000000000 */
[C---:B------:R-:W-:Y:S02]  /*8fb0*/  IMAD R7, R8.reuse, 0x8, R5 ;  /* 0x0000000808077824 */ /* 0x040fe400078e0205 */
[----:B------:R-:W-:Y:S02]  /*8fc0*/  VIADD R8, R8, 0x1 ;  /* 0x0000000108087836 */ /* 0x000fe40000000000 */
[----:B------:R-:W0:Y:S03]  /*8fd0*/  SYNCS.PHASECHK.TRANS64.TRYWAIT P0, [R7+URZ], R2 ;  /* 0x00000002070075a7 */ /* 0x000e26000800017f */
[----:B------:R-:W-:-:S04]  /*8fe0*/  ISETP.NE.AND P1, PT, R8, 0x3, PT ;  /* 0x000000030800780c */ /* 0x000fc80003f25270 */
[----:B------:R-:W-:Y:S02]  /*8ff0*/  SEL R0, RZ, 0x1, P1 ;  /* 0x00000001ff007807 */ /* 0x000fe40000800000 */
[----:B------:R-:W-:Y:S02]  /*9000*/  SEL R8, R8, RZ, P1 ;  /* 0x000000ff08087207 */ /* 0x000fe40000800000 */
[----:B------:R-:W-:-:S03]  /*9010*/  LOP3.LUT R9, R3, R0, RZ, 0x3c, !PT ;  /* 0x0000000003097212 */ /* 0x000fc600078e3cff */
[----:B------:R-:W-:Y:S01]  /*9020*/  IMAD R4, R8, 0x8, R5 ;  /* 0x0000000808047824 */ /* 0x000fe200078e0205 */
[----:B------:R-:W-:Y:S01]  /*9030*/  SHF.L.U32 R3, R9, 0x1f, RZ ;  /* 0x0000001f09037819 */ /* 0x000fe200000006ff */
[----:B0-----:R-:W-:Y:S06]  /*9040*/  @!P0 BRA `(.L_x_250) ;  /* 0x0000000000b88947 */ /* 0x001fec0003800000 */
.L_x_260:
[----:B------:R-:W1:Y:S01]  /*9050*/  SYNCS.PHASECHK.TRANS64.TRYWAIT P0, [R4+URZ], R3 ;  /* 0x00000003040075a7 */ /* 0x000e62000800017f */
[----:B------:R-:W-:-:S05]  /*9060*/  VIADD R0, R8, 0x1 ;  /* 0x0000000108007836 */ /* 0x000fca0000000000 */
[----:B------:R-:W-:-:S04]  /*9070*/  ISETP.NE.AND P1, PT, R0, 0x3, PT ;  /* 0x000000030000780c */ /* 0x000fc80003f25270 */
[----:B0-----:R-:W-:Y:S02]  /*9080*/  SEL R2, RZ, 0x1, P1 ;  /* 0x00000001ff027807 */ /* 0x001fe40000800000 */
[----:B------:R-:W-:Y:S02]  /*9090*/  SEL R0, R0, RZ, P1 ;  /* 0x000000ff00007207 */ /* 0x000fe40000800000 */
[----:B------:R-:W-:Y:S01]  /*90a0*/  LOP3.LUT R2, R9, R2, RZ, 0x3c, !PT ;  /* 0x0000000209027212 */ /* 0x000fe200078e3cff */
[----:B-1----:R-:W-:Y:S06]  /*90b0*/  @!P0 BRA `(.L_x_251) ;  /* 0x0000000000b08947 */ /* 0x002fec0003800000 */
.L_x_261:
[----:B------:R-:W-:Y:S01]  /*90c0*/  IMAD R5, R0, 0x8, R5 ;  /* 0x0000000800057824 */ /* 0x000fe200078e0205 */
[----:B------:R-:W-:-:S07]  /*90d0*/  SHF.L.U32 R0, R2, 0x1f, RZ ;  /* 0x0000001f02007819 */ /* 0x000fce00000006ff */
.L_x_252:
[----:B-1----:R1:W2:Y:S02]  /*90e0*/  SYNCS.PHASECHK.TRANS64.TRYWAIT P0, [R5+URZ], R0 ;  /* 0x00000000050075a7 */ /* 0x0022a4000800017f */
[----:B--2---:R-:W-:Y:S05]  /*90f0*/  @!P0 NANOSLEEP.SYNCS 0x989680 ;  /* 0x009896800000895d */ /* 0x004fea0003900000 */
[----:B------:R-:W2:Y:S02]  /*9100*/  @!P0 SYNCS.PHASECHK.TRANS64 P0, [R5+URZ], R0 ;  /* 0x00000000050085a7 */ /* 0x000ea4000800007f */
[----:B--2---:R-:W-:Y:S05]  /*9110*/  @!P0 BRA `(.L_x_252) ;  /* 0xfffffffc00f08947 */ /* 0x004fea000383ffff */
.L_x_248:
[----:B------:R-:W-:Y:S05]  /*9120*/  BSYNC B0 ;  /* 0x0000000000007941 */ /* 0x000fea0003800000 */
.L_x_247:
[----:B------:R-:W-:Y:S05]  /*9130*/  EXIT ;  /* 0x000000000000794d */ /* 0x000fea0003800000 */
.L_x_21:
[----:B-1----:R1:W2:Y:S02]  /*9140*/  SYNCS.PHASECHK.TRANS64.TRYWAIT P1, [R3+URZ], R0 ;  /* 0x00000000030075a7 */ /* 0x0022a4000802017f */
[----:B--2---:R-:W-:Y:S05]  /*9150*/  @!P1 NANOSLEEP.SYNCS 0x989680 ;  /* 0x009896800000995d */ /* 0x004fea0003900000 */
[----:B------:R-:W2:Y:S02]  /*9160*/  @!P1 SYNCS.PHASECHK.TRANS64 P1, [R3+URZ], R0 ;  /* 0x00000000030095a7 */ /* 0x000ea4000802007f */
[----:B--2---:R-:W-:Y:S05]  /*9170*/  @!P1 BRA `(.L_x_21) ;  /* 0xfffffffc00f09947 */ /* 0x004fea000383ffff */
[----:B------:R-:W-:Y:S05]  /*9180*/  BRA `(.L_x_20) ;  /* 0xffffff8400707947 */ /* 0x000fea000383ffff */
.L_x_26:
[----:B-1----:R1:W2:Y:S02]  /*9190*/  SYNCS.PHASECHK.TRANS64.TRYWAIT P1, [R5+URZ], R4 ;  /* 0x00000004050075a7 */ /* 0x0022a4000802017f */
[----:B--2---:R-:W-:Y:S05]  /*91a0*/  @!P1 NANOSLEEP.SYNCS 0x989680 ;  /* 0x009896800000995d */ /* 0x004fea0003900000 */
[----:B------:R-:W2:Y:S02]  /*91b0*/  @!P1 SYNCS.PHASECHK.TRANS64 P1, [R5+URZ], R4 ;  /* 0x00000004050095a7 */ /* 0x000ea4000802007f */
[----:B--2---:R-:W-:Y:S05]  /*91c0*/  @!P1 BRA `(.L_x_26) ;  /* 0xfffffffc00f09947 */ /* 0x004fea000383ffff */
[----:B------:R-:W-:Y:S05]  /*91d0*/  BRA `(.L_x_25) ;  /* 0xffffff8c00607947 */ /* 0x000fea000383ffff */
.L_x_235:
[----:B------:R-:W-:Y:S01]  /*91e0*/  BSSY B1, `(.L_x_253) ;  /* 0x0000006000017945 */ /* 0x000fe20003800000 */
[----:B------:R-:W-:-:S07]  /*91f0*/  IMAD.MOV.U32 R15, RZ, RZ, -0x1 ;  /* 0xffffffffff0f7424 */ /* 0x000fce00078e00ff */
[----:B------:R-:W-:Y:S05]  /*9200*/  WARPSYNC.COLLECTIVE R15, `(.L_x_254) ;  /* 0x000000000f0c7348 */ /* 0x000fea0003c00000 */
[----:B------:R-:W-:Y:S02]  /*9210*/  ELECT P6, UR62, PT ;  /* 0x00000000003e782f */ /* 0x000fe400038c0000 */
[----:B------:R-:W-:Y:S01]  /*9220*/  MOV R14, UR62 ;  /* 0x0000003e000e7c02 */ /* 0x000fe20008000f00 */
[----:B------:R-:W-:Y:S10]  /*9230*/  ENDCOLLECTIVE ;  /* 0x000000000000791b */ /* 0x000ff40003800000 */
.L_x_254:
[----:B------:R-:W-:Y:S05]  /*9240*/  BSYNC B1 ;  /* 0x0000000000017941 */ /* 0x000fea0003800000 */
.L_x_253:
[----:B------:R-:W-:Y:S05]  /*9250*/  BRA `(.L_x_255) ;  /* 0xfffffff000307947 */ /* 0x000fea000383ffff */
.L_x_238:
[----:B-1----:R1:W2:Y:S02]  /*9260*/  SYNCS.PHASECHK.TRANS64.TRYWAIT P0, [R23+URZ+0x18], R14 ;  /* 0x0000180e170075a7 */ /* 0x0022a4000800017f */
[----:B--2---:R-:W-:Y:S05]  /*9270*/  @!P0 NANOSLEEP.SYNCS 0x989680 ;  /* 0x009896800000895d */ /* 0x004fea0003900000 */
[----:B------:R-:W2:Y:S02]  /*9280*/  @!P0 SYNCS.PHASECHK.TRANS64 P0, [R23+URZ+0x18], R14 ;  /* 0x0000180e170085a7 */ /* 0x000ea4000800007f */
[----:B--2---:R-:W-:Y:S05]  /*9290*/  @!P0 BRA `(.L_x_238) ;  /* 0xfffffffc00f08947 */ /* 0x004fea000383ffff */
[----:B------:R-:W-:Y:S05]  /*92a0*/  BRA `(.L_x_256) ;  /* 0xfffffff0006c7947 */ /* 0x000fea000383ffff */
.L_x_246:
[----:B------:R-:W-:Y:S01]  /*92b0*/  BSSY B0, `(.L_x_257) ;  /* 0x0000006000007945 */ /* 0x000fe20003800000 */
[----:B------:R-:W-:-:S07]  /*92c0*/  IMAD.MOV.U32 R15, RZ, RZ, -0x1 ;  /* 0xffffffffff0f7424 */ /* 0x000fce00078e00ff */
[----:B------:R-:W-:Y:S05]  /*92d0*/  WARPSYNC.COLLECTIVE R15, `(.L_x_258) ;  /* 0x000000000f0c7348 */ /* 0x000fea0003c00000 */
[----:B------:R-:W-:Y:S02]  /*92e0*/  ELECT P6, UR62, PT ;  /* 0x00000000003e782f */ /* 0x000fe400038c0000 */
[----:B------:R-:W-:Y:S01]  /*92f0*/  MOV R14, UR62 ;  /* 0x0000003e000e7c02 */ /* 0x000fe20008000f00 */
[----:B------:R-:W-:Y:S10]  /*9300*/  ENDCOLLECTIVE ;  /* 0x000000000000791b */ /* 0x000ff40003800000 */
.L_x_258:
[----:B------:R-:W-:Y:S05]  /*9310*/  BSYNC B0 ;  /* 0x0000000000007941 */ /* 0x000fea0003800000 */
.L_x_257:
[----:B------:R-:W-:Y:S05]  /*9320*/  BRA `(.L_x_259) ;  /* 0xfffffff800f47947 */ /* 0x000fea000383ffff */
.L_x_250:
[----:B0-----:R0:W1:Y:S02]  /*9330*/  SYNCS.PHASECHK.TRANS64.TRYWAIT P0, [R7+URZ], R2 ;  /* 0x00000002070075a7 */ /* 0x001064000800017f */
[----:B-1----:R-:W-:Y:S05]  /*9340*/  @!P0 NANOSLEEP.SYNCS 0x989680 ;  /* 0x009896800000895d */ /* 0x002fea0003900000 */
[----:B------:R-:W1:Y:S02]  /*9350*/  @!P0 SYNCS.PHASECHK.TRANS64 P0, [R7+URZ], R2 ;  /* 0x00000002070085a7 */ /* 0x000e64000800007f */
[----:B-1----:R-:W-:Y:S05]  /*9360*/  @!P0 BRA `(.L_x_250) ;  /* 0xfffffffc00f08947 */ /* 0x002fea000383ffff */
[----:B------:R-:W-:Y:S05]  /*9370*/  BRA `(.L_x_260) ;  /* 0xfffffffc00347947 */ /* 0x000fea000383ffff */
.L_x_251:
[----:B0-----:R0:W1:Y:S02]  /*9380*/  SYNCS.PHASECHK.TRANS64.TRYWAIT P0, [R4+URZ], R3 ;  /* 0x00000003040075a7 */ /* 0x001064000800017f */
[----:B-1----:R-:W-:Y:S05]  /*9390*/  @!P0 NANOSLEEP.SYNCS 0x989680 ;  /* 0x009896800000895d */ /* 0x002fea0003900000 */
[----:B------:R-:W1:Y:S02]  /*93a0*/  @!P0 SYNCS.PHASECHK.TRANS64 P0, [R4+URZ], R3 ;  /* 0x00000003040085a7 */ /* 0x000e64000800007f */
[----:B-1----:R-:W-:Y:S05]  /*93b0*/  @!P0 BRA `(.L_x_251) ;  /* 0xfffffffc00f08947 */ /* 0x002fea000383ffff */
[----:B------:R-:W-:Y:S05]  /*93c0*/  BRA `(.L_x_261) ;  /* 0xfffffffc003c7947 */ /* 0x000fea000383ffff */
.L_x_262:
[----:B------:R-:W-:-:S00]  /*93d0*/  BRA `(.L_x_262) ;  /* 0xfffffffc00fc7947 */ /* 0x000fc0000383ffff */
[----:B------:R-:W-:-:S00]  /*93e0*/  NOP ;  /* 0x0000000000007918 */ /* 0x000fc00000000000 */
        /* <DEDUP_REMOVED lines=9> */
.L_x_263:


//--------------------- .nv.global.init           --------------------------
	.section	.nv.global.init,"aw",@progbits
.nv.global.init:
	.type		$str$22,@object
	.size		$str$22,($str$23 - $str$22)
$str$22:
        /*0000*/ 	.byte	0x6b, 0x5f, 0x74, 0x69, 0x6c, 0x65, 0x5f, 0x63, 0x6f, 0x75, 0x6e, 0x74, 0x20, 0x3e, 0x3d, 0x20
        /*0010*/ 	.byte	0x31, 0x00
	.type		$str$23,@object
	.size		$str$23,(__unnamed_1 - $str$23)
$str$23:
        /*0012*/ 	.byte	0x2f, 0x74, 0x6d, 0x70, 0x2f, 0x63, 0x75, 0x74, 0x6c, 0x61, 0x73, 0x73, 0x5f, 0x73, 0x77, 0x65
        /*0022*/ 	.byte	0x65, 0x70, 0x5f, 0x73, 0x72, 0x63, 0x2f, 0x69, 0x6e, 0x63, 0x6c, 0x75, 0x64, 0x65, 0x2f, 0x63
        /*0032*/ 	.byte	0x75, 0x74, 0x6c, 0x61, 0x73, 0x73, 0x2f, 0x67, 0x65, 0x6d, 0x6d, 0x2f, 0x63, 0x6f, 0x6c, 0x6c
        /*0042*/ 	.byte	0x65, 0x63, 0x74, 0x69, 0x76, 0x65, 0x2f, 0x73, 0x6d, 0x39, 0x30, 0x5f, 0x6d, 0x6d, 0x61, 0x5f
        /*0052*/ 	.byte	0x74, 0x6d, 0x61, 0x5f, 0x67, 0x6d, 0x6d, 0x61, 0x5f, 0x73, 0x73, 0x5f, 0x77, 0x61, 0x72, 0x70
        /*0062*/ 	.byte	0x73, 0x70, 0x65, 0x63, 0x69, 0x61, 0x6c, 0x69, 0x7a, 0x65, 0x64, 0x2e, 0x68, 0x70, 0x70, 0x00
	.type		__unnamed_1,@object
	.size		__unnamed_1,(.L_0 - __unnamed_1)
__unnamed_1:
        /*0072*/ 	.byte	0x76, 0x6f, 0x69, 0x64, 0x20, 0x63, 0x75, 0x74, 0x6c, 0x61, 0x73, 0x73, 0x3a, 0x3a, 0x67, 0x65
        /* <DEDUP_REMOVED lines=172> */
        /*0b42*/ 	.byte	0x65, 0x3a, 0x3a, 0x69, 0x64, 0x65, 0x6e, 0x74, 0x69, 0x74, 0x79, 0x5d, 0x00
.L_0:


//--------------------- .nv.shared._ZN7cutlass13device_kernelINS_4gemm6kernel13GemmUniversalIN4cute5tupleIJiiiiEEENS1_10collective13CollectiveMmaINS1_34MainloopSm90TmaGmmaWarpSpecializedILi3ENS5_IJNS4_1CILi2EEENSA_ILi1EEESC_EEENS1_35KernelTmaWarpSpecializedCooperativeEEENS5_IJNSA_ILi192EEENSA_ILi96EEENSA_ILi256EEEEEEaNS5_IJlSC_lEEEaSK_NS4_8TiledMMAINS4_8MMA_AtomIJNS4_4SM904GMMA26MMA_64x96x32_S32S8S8_SS_TNEEEENS4_6LayoutISD_NS5_IJSC_NSA_ILi0EEESS_EEEEENS5_IJNS4_10UnderscoreESV_SV_EEEEENS4_13SM90_TMA_LOADENS4_14ComposedLayoutINS4_7SwizzleILi3ELi4ELi3EEENS4_18smem_ptr_flag_bitsILi8EEENSR_INS5_IJNSA_ILi8EEENSA_ILi128EEEEEENS5_IJS15_SC_EEEEEEEvNS4_8identityENS4_23SM90_TMA_LOAD_MULTICASTES19_vS1A_EENS_8epilogue10collective6detail29Sm90TmaWarpSpecializedAdapterINS1E_15DefaultEpilogueIaSK_SK_NS1D_6thread17LinearCombinationIaLi1EiiLNS1I_9ScaleType4KindE0ELNS_15FloatRoundStyleE2EaEENS1_15EpilogueDefaultEEEEEvvEEEEvNT_6ParamsE --------------------------
	.section	.nv.shared._ZN7cutlass13device_kernelINS_4gemm6kernel13GemmUniversalIN4cute5tupleIJiiiiEEENS1_10collective13CollectiveMmaINS1_34MainloopSm90TmaGmmaWarpSpecializedILi3ENS5_IJNS4_1CILi2EEENSA_ILi1EEESC_EEENS1_35KernelTmaWarpSpecializedCooperativeEEENS5_IJNSA_ILi192EEENSA_ILi96EEENSA_ILi256EEEEEEaNS5_IJlSC_lEEEaSK_NS4_8TiledMMAINS4_8MMA_AtomIJNS4_4SM904GMMA26MMA_64x96x32_S32S8S8_SS_TNEEEENS4_6LayoutISD_NS5_IJSC_NSA_ILi0EEESS_EEEEENS5_IJNS4_10UnderscoreESV_SV_EEEEENS4_13SM90_TMA_LOADENS4_14ComposedLayoutINS4_7SwizzleILi3ELi4ELi3EEENS4_18smem_ptr_flag_bitsILi8EEENSR_INS5_IJNSA_ILi8EEENSA_ILi128EEEEEENS5_IJS15_SC_EEEEEEEvNS4_8identityENS4_23SM90_TMA_LOAD_MULTICASTES19_vS1A_EENS_8epilogue10collective6detail29Sm90TmaWarpSpecializedAdapterINS1E_15DefaultEpilogueIaSK_SK_NS1D_6thread17LinearCombinationIaLi1EiiLNS1I_9ScaleType4KindE0ELNS_15FloatRoundStyleE2EaEENS1_15EpilogueDefaultEEEEEvvEEEEvNT_6ParamsE,"aw",@nobits
	.sectionflags	@""
	.align	16
	.zero		1024


//--------------------- .nv.shared.reserved.0     --------------------------
	.section	.nv.shared.reserved.0,"aw",@nobits
	.weak		__nv_reservedSMEM_offset_0_alias
	.size		__nv_reservedSMEM_offset_0_alias, 0, 0
	.other		__nv_reservedSMEM_offset_0_alias,@"STO_CUDA_RESERVED_SHARED STV_DEFAULT"
__nv_reservedSMEM_offset_0_alias:
	.zero		0


//--------------------- .nv.global                --------------------------
	.section	.nv.global,"aw",@nobits
.nv.global:
	.type		_ZN40_INTERNAL_01811ac2_4_k_cu_1ae96ced_107124cute1_E,@object
	.size		_ZN40_INTERNAL_01811ac2_4_k_cu_1ae96ced_107124cute1_E,(_ZN40_INTERNAL_01811ac2_4_k_cu_1ae96ced_107124cuda3std3__45__cpo6cbeginE - _ZN40_INTERNAL_01811ac2_4_k_cu_1ae96ced_107124cute1_E)
_ZN40_INTERNAL_01811ac2_4_k_cu_1ae96ced_107124cute1_E:
	.zero		1
	.type		_ZN40_INTERNAL_01811ac2_4_k_cu_1ae96ced_107124cuda3std3__45__cpo6cbeginE,@object
	.size		_ZN40_INTERNAL_01811ac2_4_k_cu_1ae96ced_107124cuda3std3__45__cpo6cbeginE,(_ZN40_INTERNAL_01811ac2_4_k_cu_1ae96ced_107124cuda3std3__48in_placeE - _ZN40_INTERNAL_01811ac2_4_k_cu_1ae96ced_107124cuda3std3__45__cpo6cbeginE)
_ZN40_INTERNAL_01811ac2_4_k_cu_1ae96ced_107124cuda3std3__45__cpo6cbeginE:
	.zero		1
	.type		_ZN40_INTERNAL_01811ac2_4_k_cu_1ae96ced_107124cuda3std3__48in_placeE,@object
	.size		_ZN40_INTERNAL_01811ac2_4_k_cu_1ae96ced_107124cuda3std3__48in_placeE,(_ZN40_INTERNAL_01811ac2_4_k_cu_1ae96ced_107124cuda3std6ranges3__45__cpo9iter_moveE - _ZN40_INTERNAL_01811ac2_4_k_cu_1ae96ced_107124cuda3std3__48in_placeE)
_ZN40_INTERNAL_01811ac2_4_k_cu_1ae96ced_107124cuda3std3__48in_placeE:
	.zero		1
	.type		_ZN40_INTERNAL_01811ac2_4_k_cu_1ae96ced_107124cuda3std6ranges3__45__cpo9iter_moveE,@object
	.size		_ZN40_INTERNAL_01811ac2_4_k_cu_1ae96ced_107124cuda3std6ranges3__45__cpo9iter_moveE,(_ZN40_INTERNAL_01811ac2_4_k_cu_1ae96ced_107124cuda3std3__45__cpo5beginE - _ZN40_INTERNAL_01811ac2_4_k_cu_1ae96ced_107124cuda3std6ranges3__45__cpo9iter_moveE)
_ZN40_INTERNAL_01811ac2_4_k_cu_1ae96ced_107124cuda3std6ranges3__45__cpo9iter_moveE:
	.zero		1
	.type		_ZN40_INTERNAL_01811ac2_4_k_cu_1ae96ced_107124cuda3std3__45__cpo5beginE,@object
	.size		_ZN40_INTERNAL_01811ac2_4_k_cu_1ae96ced_107124cuda3std3__45__cpo5beginE,(_ZN40_INTERNAL_01811ac2_4_k_cu_1ae96ced_107124cuda3std3__442_GLOBAL__N__01811ac2_4_k_cu_1ae96ced_107126ignoreE - _ZN40_INTERNAL_01811ac2_4_k_cu_1ae96ced_107124cuda3std3__45__cpo5beginE)
_ZN40_INTERNAL_01811ac2_4_k_cu_1ae96ced_107124cuda3std3__45__cpo5beginE:
	.zero		1
	.type		_ZN40_INTERNAL_01811ac2_4_k_cu_1ae96ced_107124cuda3std3__442_GLOBAL__N__01811ac2_4_k_cu_1ae96ced_107126ignoreE,@object
	.size		_ZN40_INTERNAL_01811ac2_4_k_cu_1ae96ced_107124cuda3std3__442_GLOBAL__N__01811ac2_4_k_cu_1ae96ced_107126ignoreE,(_ZN40_INTERNAL_01811ac2_4_k_cu_1ae96ced_107124cute7productE - _ZN40_INTERNAL_01811ac2_4_k_cu_1ae96ced_107124cuda3std3__442_GLOBAL__N__01811ac2_4_k_cu_1ae96ced_107126ignoreE)
_ZN40_INTERNAL_01811ac2_4_k_cu_1ae96ced_107124cuda3std3__442_GLOBAL__N__01811ac2_4_k_cu_1ae96ced_107126ignoreE:
	.zero		1
	.type		_ZN40_INTERNAL_01811ac2_4_k_cu_1ae96ced_107124cute7productE,@object
	.size		_ZN40_INTERNAL_01811ac2_4_k_cu_1ae96ced_107124cute7productE,(_ZN40_INTERNAL_01811ac2_4_k_cu_1ae96ced_107124cuda3std3__45__cpo3endE - _ZN40_INTERNAL_01811ac2_4_k_cu_1ae96ced_107124cute7productE)
_ZN40_INTERNAL_01811ac2_4_k_cu_1ae96ced_107124cute7productE:
	.zero		1
	.type		_ZN40_INTERNAL_01811ac2_4_k_cu_1ae96ced_107124cuda3std3__45__cpo3endE,@object
	.size		_ZN40_INTERNAL_01811ac2_4_k_cu_1ae96ced_107124cuda3std3__45__cpo3endE,(_ZN40_INTERNAL_01811ac2_4_k_cu_1ae96ced_107124cuda3std3__419piecewise_constructE - _ZN40_INTERNAL_01811ac2_4_k_cu_1ae96ced_107124cuda3std3__45__cpo3endE)
_ZN40_INTERNAL_01811ac2_4_k_cu_1ae96ced_107124cuda3std3__45__cpo3endE:
	.zero		1
	.type		_ZN40_INTERNAL_01811ac2_4_k_cu_1ae96ced_107124cuda3std3__419piecewise_constructE,@object
	.size		_ZN40_INTERNAL_01811ac2_4_k_cu_1ae96ced_107124cuda3std3__419piecewise_constructE,(_ZN40_INTERNAL_01811ac2_4_k_cu_1ae96ced_107124cuda3std3__45__cpo4cendE - _ZN40_INTERNAL_01811ac2_4_k_cu_1ae96ced_107124cuda3std3__419piecewise_constructE)
_ZN40_INTERNAL_01811ac2_4_k_cu_1ae96ced_107124cuda3std3__419piecewise_constructE:
	.zero		1
	.type		_ZN40_INTERNAL_01811ac2_4_k_cu_1ae96ced_107124cuda3std3__45__cpo4cendE,@object
	.size		_ZN40_INTERNAL_01811ac2_4_k_cu_1ae96ced_107124cuda3std3__45__cpo4cendE,(_ZN40_INTERNAL_01811ac2_4_k_cu_1ae96ced_107124cuda3std6ranges3__45__cpo4swapE - _ZN40_INTERNAL_01811ac2_4_k_cu_1ae96ced_107124cuda3std3__45__cpo4cendE)
_ZN40_INTERNAL_01811ac2_4_k_cu_1ae96ced_107124cuda3std3__45__cpo4cendE:
	.zero		1
	.type		_ZN40_INTERNAL_01811ac2_4_k_cu_1ae96ced_107124cuda3std6ranges3__45__cpo4swapE,@object
	.size		_ZN40_INTERNAL_01811ac2_4_k_cu_1ae96ced_107124cuda3std6ranges3__45__cpo4swapE,(.L_8 - _ZN40_INTERNAL_01811ac2_4_k_cu_1ae96ced_107124cuda3std6ranges3__45__cpo4swapE)
_ZN40_INTERNAL_01811ac2_4_k_cu_1ae96ced_107124cuda3std6ranges3__45__cpo4swapE:
	.zero		1
.L_8:


//--------------------- .nv.constant0._ZN7cutlass13device_kernelINS_4gemm6kernel13GemmUniversalIN4cute5tupleIJiiiiEEENS1_10collective13CollectiveMmaINS1_34MainloopSm90TmaGmmaWarpSpecializedILi3ENS5_IJNS4_1CILi2EEENSA_ILi1EEESC_EEENS1_35KernelTmaWarpSpecializedCooperativeEEENS5_IJNSA_ILi192EEENSA_ILi96EEENSA_ILi256EEEEEEaNS5_IJlSC_lEEEaSK_NS4_8TiledMMAINS4_8MMA_AtomIJNS4_4SM904GMMA26MMA_64x96x32_S32S8S8_SS_TNEEEENS4_6LayoutISD_NS5_IJSC_NSA_ILi0EEESS_EEEEENS5_IJNS4_10UnderscoreESV_SV_EEEEENS4_13SM90_TMA_LOADENS4_14ComposedLayoutINS4_7SwizzleILi3ELi4ELi3EEENS4_18smem_ptr_flag_bitsILi8EEENSR_INS5_IJNSA_ILi8EEENSA_ILi128EEEEEENS5_IJS15_SC_EEEEEEEvNS4_8identityENS4_23SM90_TMA_LOAD_MULTICASTES19_vS1A_EENS_8epilogue10collective6detail29Sm90TmaWarpSpecializedAdapterINS1E_15DefaultEpilogueIaSK_SK_NS1D_6thread17LinearCombinationIaLi1EiiLNS1I_9ScaleType4KindE0ELNS_15FloatRoundStyleE2EaEENS1_15EpilogueDefaultEEEEEvvEEEEvNT_6ParamsE --------------------------
	.section	.nv.constant0._ZN7cutlass13device_kernelINS_4gemm6kernel13GemmUniversalIN4cute5tupleIJiiiiEEENS1_10collective13CollectiveMmaINS1_34MainloopSm90TmaGmmaWarpSpecializedILi3ENS5_IJNS4_1CILi2EEENSA_ILi1EEESC_EEENS1_35KernelTmaWarpSpecializedCooperativeEEENS5_IJNSA_ILi192EEENSA_ILi96EEENSA_ILi256EEEEEEaNS5_IJlSC_lEEEaSK_NS4_8TiledMMAINS4_8MMA_AtomIJNS4_4SM904GMMA26MMA_64x96x32_S32S8S8_SS_TNEEEENS4_6LayoutISD_NS5_IJSC_NSA_ILi0EEESS_EEEEENS5_IJNS4_10UnderscoreESV_SV_EEEEENS4_13SM90_TMA_LOADENS4_14ComposedLayoutINS4_7SwizzleILi3ELi4ELi3EEENS4_18smem_ptr_flag_bitsILi8EEENSR_INS5_IJNSA_ILi8EEENSA_ILi128EEEEEENS5_IJS15_SC_EEEEEEEvNS4_8identityENS4_23SM90_TMA_LOAD_MULTICASTES19_vS1A_EENS_8epilogue10collective6detail29Sm90TmaWarpSpecializedAdapterINS1E_15DefaultEpilogueIaSK_SK_NS1D_6thread17LinearCombinationIaLi1EiiLNS1I_9ScaleType4KindE0ELNS_15FloatRoundStyleE2EaEENS1_15EpilogueDefaultEEEEEvvEEEEvNT_6ParamsE,"a",@progbits
	.sectionflags	@""
	.align	4
.nv.constant0._ZN7cutlass13device_kernelINS_4gemm6kernel13GemmUniversalIN4cute5tupleIJiiiiEEENS1_10collective13CollectiveMmaINS1_34MainloopSm90TmaGmmaWarpSpecializedILi3ENS5_IJNS4_1CILi2EEENSA_ILi1EEESC_EEENS1_35KernelTmaWarpSpecializedCooperativeEEENS5_IJNSA_ILi192EEENSA_ILi96EEENSA_ILi256EEEEEEaNS5_IJlSC_lEEEaSK_NS4_8TiledMMAINS4_8MMA_AtomIJNS4_4SM904GMMA26MMA_64x96x32_S32S8S8_SS_TNEEEENS4_6LayoutISD_NS5_IJSC_NSA_ILi0EEESS_EEEEENS5_IJNS4_10UnderscoreESV_SV_EEEEENS4_13SM90_TMA_LOADENS4_14ComposedLayoutINS4_7SwizzleILi3ELi4ELi3EEENS4_18smem_ptr_flag_bitsILi8EEENSR_INS5_IJNSA_ILi8EEENSA_ILi128EEEEEENS5_IJS15_SC_EEEEEEEvNS4_8identityENS4_23SM90_TMA_LOAD_MULTICASTES19_vS1A_EENS_8epilogue10collective6detail29Sm90TmaWarpSpecializedAdapterINS1E_15DefaultEpilogueIaSK_SK_NS1D_6thread17LinearCombinationIaLi1EiiLNS1I_9ScaleType4KindE0ELNS_15FloatRoundStyleE2EaEENS1_15EpilogueDefaultEEEEEvvEEEEvNT_6ParamsE:
	.zero		1664


//--------------------- SYMBOLS --------------------------

	.type		.nv.reservedSmem.offset0,@object
	.size		.nv.reservedSmem.offset0,0x4
	.type		__assertfail,@function
